//
// Generated by NVIDIA NVVM Compiler
//
// Compiler Build ID: CL-36424714
// Cuda compilation tools, release 13.0, V13.0.88
// Based on NVVM 20.0.0
//

.version 9.0
.target sm_100
.address_size 64

	// .globl	_Z29count_samples_in_circles_slowPfS_Pii
// _ZZ29count_samples_in_circles_slowPfS_PiiE18shared_blocks_slow has been demoted
// _ZZ24count_samples_in_circlesPfS_PiiE13shared_blocks has been demoted

.visible .entry _Z29count_samples_in_circles_slowPfS_Pii(
	.param .u64 .ptr .align 1 _Z29count_samples_in_circles_slowPfS_Pii_param_0,
	.param .u64 .ptr .align 1 _Z29count_samples_in_circles_slowPfS_Pii_param_1,
	.param .u64 .ptr .align 1 _Z29count_samples_in_circles_slowPfS_Pii_param_2,
	.param .u32 _Z29count_samples_in_circles_slowPfS_Pii_param_3
)
{
	.reg .pred 	%p<20>;
	.reg .b32 	%r<156>;
	.reg .b32 	%f<33>;
	.reg .b64 	%rd<14>;
	// demoted variable
	.shared .align 4 .b8 _ZZ29count_samples_in_circles_slowPfS_PiiE18shared_blocks_slow[2000];
	ld.param.u64 	%rd3, [_Z29count_samples_in_circles_slowPfS_Pii_param_0];
	ld.param.u64 	%rd4, [_Z29count_samples_in_circles_slowPfS_Pii_param_1];
	ld.param.u64 	%rd5, [_Z29count_samples_in_circles_slowPfS_Pii_param_2];
	mov.u32 	%r1, %ctaid.x;
	mov.u32 	%r2, %ntid.x;
	mov.u32 	%r3, %tid.x;
	mad.lo.s32 	%r46, %r1, %r2, %r3;
	mul.lo.s32 	%r136, %r46, 1000;
	setp.gt.s32 	%p1, %r136, 2147482647;
	mov.b32 	%r139, 0;
	@%p1 bra 	$L__BB0_3;
	cvta.to.global.u64 	%rd6, %rd3;
	add.s64 	%rd1, %rd6, 16;
	cvta.to.global.u64 	%rd7, %rd4;
	add.s64 	%rd2, %rd7, 16;
	mov.b32 	%r139, 0;
	mov.u32 	%r138, %r139;
$L__BB0_2:
	.pragma "nounroll";
	mul.wide.s32 	%rd8, %r136, 4;
	add.s64 	%rd9, %rd1, %rd8;
	add.s64 	%rd10, %rd2, %rd8;
	ld.global.f32 	%f1, [%rd9+-16];
	ld.global.f32 	%f2, [%rd10+-16];
	mul.f32 	%f3, %f2, %f2;
	fma.rn.f32 	%f4, %f1, %f1, %f3;
	setp.lt.f32 	%p2, %f4, 0f3F800000;
	selp.u32 	%r48, 1, 0, %p2;
	add.s32 	%r49, %r139, %r48;
	ld.global.f32 	%f5, [%rd9+-12];
	ld.global.f32 	%f6, [%rd10+-12];
	mul.f32 	%f7, %f6, %f6;
	fma.rn.f32 	%f8, %f5, %f5, %f7;
	setp.lt.f32 	%p3, %f8, 0f3F800000;
	selp.u32 	%r50, 1, 0, %p3;
	add.s32 	%r51, %r49, %r50;
	ld.global.f32 	%f9, [%rd9+-8];
	ld.global.f32 	%f10, [%rd10+-8];
	mul.f32 	%f11, %f10, %f10;
	fma.rn.f32 	%f12, %f9, %f9, %f11;
	setp.lt.f32 	%p4, %f12, 0f3F800000;
	selp.u32 	%r52, 1, 0, %p4;
	add.s32 	%r53, %r51, %r52;
	ld.global.f32 	%f13, [%rd9+-4];
	ld.global.f32 	%f14, [%rd10+-4];
	mul.f32 	%f15, %f14, %f14;
	fma.rn.f32 	%f16, %f13, %f13, %f15;
	setp.lt.f32 	%p5, %f16, 0f3F800000;
	selp.u32 	%r54, 1, 0, %p5;
	add.s32 	%r55, %r53, %r54;
	ld.global.f32 	%f17, [%rd9];
	ld.global.f32 	%f18, [%rd10];
	mul.f32 	%f19, %f18, %f18;
	fma.rn.f32 	%f20, %f17, %f17, %f19;
	setp.lt.f32 	%p6, %f20, 0f3F800000;
	selp.u32 	%r56, 1, 0, %p6;
	add.s32 	%r57, %r55, %r56;
	ld.global.f32 	%f21, [%rd9+4];
	ld.global.f32 	%f22, [%rd10+4];
	mul.f32 	%f23, %f22, %f22;
	fma.rn.f32 	%f24, %f21, %f21, %f23;
	setp.lt.f32 	%p7, %f24, 0f3F800000;
	selp.u32 	%r58, 1, 0, %p7;
	add.s32 	%r59, %r57, %r58;
	ld.global.f32 	%f25, [%rd9+8];
	ld.global.f32 	%f26, [%rd10+8];
	mul.f32 	%f27, %f26, %f26;
	fma.rn.f32 	%f28, %f25, %f25, %f27;
	setp.lt.f32 	%p8, %f28, 0f3F800000;
	selp.u32 	%r60, 1, 0, %p8;
	add.s32 	%r61, %r59, %r60;
	ld.global.f32 	%f29, [%rd9+12];
	ld.global.f32 	%f30, [%rd10+12];
	mul.f32 	%f31, %f30, %f30;
	fma.rn.f32 	%f32, %f29, %f29, %f31;
	setp.lt.f32 	%p9, %f32, 0f3F800000;
	selp.u32 	%r62, 1, 0, %p9;
	add.s32 	%r139, %r61, %r62;
	add.s32 	%r136, %r136, 8;
	add.s32 	%r138, %r138, 8;
	setp.ne.s32 	%p10, %r138, 1000;
	@%p10 bra 	$L__BB0_2;
$L__BB0_3:
	shl.b32 	%r63, %r3, 2;
	mov.u32 	%r64, _ZZ29count_samples_in_circles_slowPfS_PiiE18shared_blocks_slow;
	add.s32 	%r65, %r64, %r63;
	st.shared.u32 	[%r65], %r139;
	bar.sync 	0;
	setp.ne.s32 	%p11, %r3, 0;
	@%p11 bra 	$L__BB0_17;
	and.b32  	%r12, %r2, 15;
	setp.lt.u32 	%p12, %r2, 16;
	mov.b32 	%r147, 0;
	mov.u32 	%r155, %r147;
	@%p12 bra 	$L__BB0_7;
	and.b32  	%r147, %r2, 2032;
	add.s32 	%r140, %r64, 32;
	and.b32  	%r71, %r2, -16;
	neg.s32 	%r141, %r71;
	mov.b32 	%r155, 0;
$L__BB0_6:
	.pragma "nounroll";
	ld.shared.u32 	%r72, [%r140+-32];
	add.s32 	%r73, %r72, %r155;
	ld.shared.u32 	%r74, [%r140+-28];
	add.s32 	%r75, %r74, %r73;
	ld.shared.u32 	%r76, [%r140+-24];
	add.s32 	%r77, %r76, %r75;
	ld.shared.u32 	%r78, [%r140+-20];
	add.s32 	%r79, %r78, %r77;
	ld.shared.u32 	%r80, [%r140+-16];
	add.s32 	%r81, %r80, %r79;
	ld.shared.u32 	%r82, [%r140+-12];
	add.s32 	%r83, %r82, %r81;
	ld.shared.u32 	%r84, [%r140+-8];
	add.s32 	%r85, %r84, %r83;
	ld.shared.u32 	%r86, [%r140+-4];
	add.s32 	%r87, %r86, %r85;
	ld.shared.u32 	%r88, [%r140];
	add.s32 	%r89, %r88, %r87;
	ld.shared.u32 	%r90, [%r140+4];
	add.s32 	%r91, %r90, %r89;
	ld.shared.u32 	%r92, [%r140+8];
	add.s32 	%r93, %r92, %r91;
	ld.shared.u32 	%r94, [%r140+12];
	add.s32 	%r95, %r94, %r93;
	ld.shared.u32 	%r96, [%r140+16];
	add.s32 	%r97, %r96, %r95;
	ld.shared.u32 	%r98, [%r140+20];
	add.s32 	%r99, %r98, %r97;
	ld.shared.u32 	%r100, [%r140+24];
	add.s32 	%r101, %r100, %r99;
	ld.shared.u32 	%r102, [%r140+28];
	add.s32 	%r155, %r102, %r101;
	add.s32 	%r141, %r141, 16;
	add.s32 	%r140, %r140, 64;
	setp.ne.s32 	%p13, %r141, 0;
	@%p13 bra 	$L__BB0_6;
$L__BB0_7:
	setp.eq.s32 	%p14, %r12, 0;
	@%p14 bra 	$L__BB0_16;
	and.b32  	%r24, %r2, 7;
	setp.lt.u32 	%p15, %r12, 8;
	@%p15 bra 	$L__BB0_10;
	shl.b32 	%r104, %r147, 2;
	add.s32 	%r106, %r64, %r104;
	ld.shared.u32 	%r107, [%r106];
	add.s32 	%r108, %r107, %r155;
	ld.shared.u32 	%r109, [%r106+4];
	add.s32 	%r110, %r109, %r108;
	ld.shared.u32 	%r111, [%r106+8];
	add.s32 	%r112, %r111, %r110;
	ld.shared.u32 	%r113, [%r106+12];
	add.s32 	%r114, %r113, %r112;
	ld.shared.u32 	%r115, [%r106+16];
	add.s32 	%r116, %r115, %r114;
	ld.shared.u32 	%r117, [%r106+20];
	add.s32 	%r118, %r117, %r116;
	ld.shared.u32 	%r119, [%r106+24];
	add.s32 	%r120, %r119, %r118;
	ld.shared.u32 	%r121, [%r106+28];
	add.s32 	%r155, %r121, %r120;
	add.s32 	%r147, %r147, 8;
$L__BB0_10:
	setp.eq.s32 	%p16, %r24, 0;
	@%p16 bra 	$L__BB0_16;
	and.b32  	%r30, %r2, 3;
	setp.lt.u32 	%p17, %r24, 4;
	@%p17 bra 	$L__BB0_13;
	shl.b32 	%r123, %r147, 2;
	add.s32 	%r125, %r64, %r123;
	ld.shared.u32 	%r126, [%r125];
	add.s32 	%r127, %r126, %r155;
	ld.shared.u32 	%r128, [%r125+4];
	add.s32 	%r129, %r128, %r127;
	ld.shared.u32 	%r130, [%r125+8];
	add.s32 	%r131, %r130, %r129;
	ld.shared.u32 	%r132, [%r125+12];
	add.s32 	%r155, %r132, %r131;
	add.s32 	%r147, %r147, 4;
$L__BB0_13:
	setp.eq.s32 	%p18, %r30, 0;
	@%p18 bra 	$L__BB0_16;
	shl.b32 	%r133, %r147, 2;
	add.s32 	%r153, %r64, %r133;
	neg.s32 	%r152, %r30;
$L__BB0_15:
	.pragma "nounroll";
	ld.shared.u32 	%r135, [%r153];
	add.s32 	%r155, %r135, %r155;
	add.s32 	%r153, %r153, 4;
	add.s32 	%r152, %r152, 1;
	setp.ne.s32 	%p19, %r152, 0;
	@%p19 bra 	$L__BB0_15;
$L__BB0_16:
	cvta.to.global.u64 	%rd11, %rd5;
	mul.wide.u32 	%rd12, %r1, 4;
	add.s64 	%rd13, %rd11, %rd12;
	st.global.u32 	[%rd13], %r155;
$L__BB0_17:
	ret;

}
	// .globl	_Z24count_samples_in_circlesPfS_Pii
.visible .entry _Z24count_samples_in_circlesPfS_Pii(
	.param .u64 .ptr .align 1 _Z24count_samples_in_circlesPfS_Pii_param_0,
	.param .u64 .ptr .align 1 _Z24count_samples_in_circlesPfS_Pii_param_1,
	.param .u64 .ptr .align 1 _Z24count_samples_in_circlesPfS_Pii_param_2,
	.param .u32 _Z24count_samples_in_circlesPfS_Pii_param_3
)
{
	.reg .pred 	%p<21>;
	.reg .b32 	%r<181>;
	.reg .b32 	%f<21>;
	.reg .b64 	%rd<22>;
	// demoted variable
	.shared .align 4 .b8 _ZZ24count_samples_in_circlesPfS_PiiE13shared_blocks[2000];
	ld.param.u64 	%rd4, [_Z24count_samples_in_circlesPfS_Pii_param_0];
	ld.param.u64 	%rd5, [_Z24count_samples_in_circlesPfS_Pii_param_1];
	ld.param.u64 	%rd3, [_Z24count_samples_in_circlesPfS_Pii_param_2];
	ld.param.u32 	%r60, [_Z24count_samples_in_circlesPfS_Pii_param_3];
	cvta.to.global.u64 	%rd1, %rd5;
	cvta.to.global.u64 	%rd2, %rd4;
	mov.u32 	%r1, %ctaid.x;
	mov.u32 	%r2, %ntid.x;
	mov.u32 	%r3, %tid.x;
	mad.lo.s32 	%r159, %r1, %r2, %r3;
	mov.u32 	%r62, %nctaid.x;
	mul.lo.s32 	%r5, %r62, %r2;
	setp.ge.s32 	%p1, %r159, %r60;
	mov.b32 	%r164, 0;
	@%p1 bra 	$L__BB1_7;
	add.s32 	%r65, %r159, %r5;
	max.s32 	%r66, %r60, %r65;
	setp.lt.s32 	%p2, %r65, %r60;
	selp.u32 	%r67, 1, 0, %p2;
	add.s32 	%r68, %r65, %r67;
	sub.s32 	%r69, %r66, %r68;
	div.u32 	%r70, %r69, %r5;
	add.s32 	%r71, %r70, %r67;
	add.s32 	%r6, %r71, 1;
	and.b32  	%r7, %r6, 3;
	setp.lt.u32 	%p3, %r71, 3;
	mov.b32 	%r164, 0;
	@%p3 bra 	$L__BB1_4;
	and.b32  	%r73, %r6, -4;
	shl.b32 	%r8, %r5, 2;
	neg.s32 	%r155, %r73;
	mov.b32 	%r164, 0;
	mul.wide.s32 	%rd9, %r5, 4;
$L__BB1_3:
	mul.wide.s32 	%rd6, %r159, 4;
	add.s64 	%rd7, %rd2, %rd6;
	ld.global.f32 	%f1, [%rd7];
	add.s64 	%rd8, %rd1, %rd6;
	ld.global.f32 	%f2, [%rd8];
	mul.f32 	%f3, %f2, %f2;
	fma.rn.f32 	%f4, %f1, %f1, %f3;
	setp.lt.f32 	%p4, %f4, 0f3F800000;
	selp.u32 	%r74, 1, 0, %p4;
	add.s32 	%r75, %r164, %r74;
	add.s64 	%rd10, %rd7, %rd9;
	ld.global.f32 	%f5, [%rd10];
	add.s64 	%rd11, %rd8, %rd9;
	ld.global.f32 	%f6, [%rd11];
	mul.f32 	%f7, %f6, %f6;
	fma.rn.f32 	%f8, %f5, %f5, %f7;
	setp.lt.f32 	%p5, %f8, 0f3F800000;
	selp.u32 	%r76, 1, 0, %p5;
	add.s32 	%r77, %r75, %r76;
	add.s64 	%rd12, %rd10, %rd9;
	ld.global.f32 	%f9, [%rd12];
	add.s64 	%rd13, %rd11, %rd9;
	ld.global.f32 	%f10, [%rd13];
	mul.f32 	%f11, %f10, %f10;
	fma.rn.f32 	%f12, %f9, %f9, %f11;
	setp.lt.f32 	%p6, %f12, 0f3F800000;
	selp.u32 	%r78, 1, 0, %p6;
	add.s32 	%r79, %r77, %r78;
	add.s64 	%rd14, %rd12, %rd9;
	ld.global.f32 	%f13, [%rd14];
	add.s64 	%rd15, %rd13, %rd9;
	ld.global.f32 	%f14, [%rd15];
	mul.f32 	%f15, %f14, %f14;
	fma.rn.f32 	%f16, %f13, %f13, %f15;
	setp.lt.f32 	%p7, %f16, 0f3F800000;
	selp.u32 	%r80, 1, 0, %p7;
	add.s32 	%r164, %r79, %r80;
	add.s32 	%r159, %r159, %r8;
	add.s32 	%r155, %r155, 4;
	setp.ne.s32 	%p8, %r155, 0;
	@%p8 bra 	$L__BB1_3;
$L__BB1_4:
	setp.eq.s32 	%p9, %r7, 0;
	@%p9 bra 	$L__BB1_7;
	neg.s32 	%r161, %r7;
$L__BB1_6:
	.pragma "nounroll";
	mul.wide.s32 	%rd16, %r159, 4;
	add.s64 	%rd17, %rd1, %rd16;
	add.s64 	%rd18, %rd2, %rd16;
	ld.global.f32 	%f17, [%rd18];
	ld.global.f32 	%f18, [%rd17];
	mul.f32 	%f19, %f18, %f18;
	fma.rn.f32 	%f20, %f17, %f17, %f19;
	setp.lt.f32 	%p10, %f20, 0f3F800000;
	selp.u32 	%r81, 1, 0, %p10;
	add.s32 	%r164, %r164, %r81;
	add.s32 	%r159, %r159, %r5;
	add.s32 	%r161, %r161, 1;
	setp.ne.s32 	%p11, %r161, 0;
	@%p11 bra 	$L__BB1_6;
$L__BB1_7:
	shl.b32 	%r82, %r3, 2;
	mov.u32 	%r83, _ZZ24count_samples_in_circlesPfS_PiiE13shared_blocks;
	add.s32 	%r84, %r83, %r82;
	st.shared.u32 	[%r84], %r164;
	bar.sync 	0;
	setp.ne.s32 	%p12, %r3, 0;
	@%p12 bra 	$L__BB1_21;
	and.b32  	%r27, %r2, 15;
	setp.lt.u32 	%p13, %r2, 16;
	mov.b32 	%r172, 0;
	mov.u32 	%r180, %r172;
	@%p13 bra 	$L__BB1_11;
	and.b32  	%r172, %r2, 2032;
	add.s32 	%r165, %r83, 32;
	and.b32  	%r90, %r2, -16;
	neg.s32 	%r166, %r90;
	mov.b32 	%r180, 0;
$L__BB1_10:
	.pragma "nounroll";
	ld.shared.u32 	%r91, [%r165+-32];
	add.s32 	%r92, %r91, %r180;
	ld.shared.u32 	%r93, [%r165+-28];
	add.s32 	%r94, %r93, %r92;
	ld.shared.u32 	%r95, [%r165+-24];
	add.s32 	%r96, %r95, %r94;
	ld.shared.u32 	%r97, [%r165+-20];
	add.s32 	%r98, %r97, %r96;
	ld.shared.u32 	%r99, [%r165+-16];
	add.s32 	%r100, %r99, %r98;
	ld.shared.u32 	%r101, [%r165+-12];
	add.s32 	%r102, %r101, %r100;
	ld.shared.u32 	%r103, [%r165+-8];
	add.s32 	%r104, %r103, %r102;
	ld.shared.u32 	%r105, [%r165+-4];
	add.s32 	%r106, %r105, %r104;
	ld.shared.u32 	%r107, [%r165];
	add.s32 	%r108, %r107, %r106;
	ld.shared.u32 	%r109, [%r165+4];
	add.s32 	%r110, %r109, %r108;
	ld.shared.u32 	%r111, [%r165+8];
	add.s32 	%r112, %r111, %r110;
	ld.shared.u32 	%r113, [%r165+12];
	add.s32 	%r114, %r113, %r112;
	ld.shared.u32 	%r115, [%r165+16];
	add.s32 	%r116, %r115, %r114;
	ld.shared.u32 	%r117, [%r165+20];
	add.s32 	%r118, %r117, %r116;
	ld.shared.u32 	%r119, [%r165+24];
	add.s32 	%r120, %r119, %r118;
	ld.shared.u32 	%r121, [%r165+28];
	add.s32 	%r180, %r121, %r120;
	add.s32 	%r166, %r166, 16;
	add.s32 	%r165, %r165, 64;
	setp.ne.s32 	%p14, %r166, 0;
	@%p14 bra 	$L__BB1_10;
$L__BB1_11:
	setp.eq.s32 	%p15, %r27, 0;
	@%p15 bra 	$L__BB1_20;
	and.b32  	%r39, %r2, 7;
	setp.lt.u32 	%p16, %r27, 8;
	@%p16 bra 	$L__BB1_14;
	shl.b32 	%r123, %r172, 2;
	add.s32 	%r125, %r83, %r123;
	ld.shared.u32 	%r126, [%r125];
	add.s32 	%r127, %r126, %r180;
	ld.shared.u32 	%r128, [%r125+4];
	add.s32 	%r129, %r128, %r127;
	ld.shared.u32 	%r130, [%r125+8];
	add.s32 	%r131, %r130, %r129;
	ld.shared.u32 	%r132, [%r125+12];
	add.s32 	%r133, %r132, %r131;
	ld.shared.u32 	%r134, [%r125+16];
	add.s32 	%r135, %r134, %r133;
	ld.shared.u32 	%r136, [%r125+20];
	add.s32 	%r137, %r136, %r135;
	ld.shared.u32 	%r138, [%r125+24];
	add.s32 	%r139, %r138, %r137;
	ld.shared.u32 	%r140, [%r125+28];
	add.s32 	%r180, %r140, %r139;
	add.s32 	%r172, %r172, 8;
$L__BB1_14:
	setp.eq.s32 	%p17, %r39, 0;
	@%p17 bra 	$L__BB1_20;
	and.b32  	%r45, %r2, 3;
	setp.lt.u32 	%p18, %r39, 4;
	@%p18 bra 	$L__BB1_17;
	shl.b32 	%r142, %r172, 2;
	add.s32 	%r144, %r83, %r142;
	ld.shared.u32 	%r145, [%r144];
	add.s32 	%r146, %r145, %r180;
	ld.shared.u32 	%r147, [%r144+4];
	add.s32 	%r148, %r147, %r146;
	ld.shared.u32 	%r149, [%r144+8];
	add.s32 	%r150, %r149, %r148;
	ld.shared.u32 	%r151, [%r144+12];
	add.s32 	%r180, %r151, %r150;
	add.s32 	%r172, %r172, 4;
$L__BB1_17:
	setp.eq.s32 	%p19, %r45, 0;
	@%p19 bra 	$L__BB1_20;
	shl.b32 	%r152, %r172, 2;
	add.s32 	%r178, %r83, %r152;
	neg.s32 	%r177, %r45;
$L__BB1_19:
	.pragma "nounroll";
	ld.shared.u32 	%r154, [%r178];
	add.s32 	%r180, %r154, %r180;
	add.s32 	%r178, %r178, 4;
	add.s32 	%r177, %r177, 1;
	setp.ne.s32 	%p20, %r177, 0;
	@%p20 bra 	$L__BB1_19;
$L__BB1_20:
	cvta.to.global.u64 	%rd19, %rd3;
	mul.wide.u32 	%rd20, %r1, 4;
	add.s64 	%rd21, %rd19, %rd20;
	st.global.u32 	[%rd21], %r180;
$L__BB1_21:
	ret;

}


// ===== COMPILED SASS (sm_100) =====

	.target	sm_100

	.elftype	@"ET_EXEC"


//--------------------- .note.nv.tkinfo           --------------------------
	.section	.note.nv.tkinfo,"",@"SHT_NOTE"
	.sectionflags	@"SHF_NOTE_NV_TKINFO"
	.tkinfo
        /*0018*/ 	.word	0x00000002
        /*0030*/ 	.string	""
        /*0030*/ 	.string	"ptxas"
        /*0030*/ 	.string	"Cuda compilation tools, release 13.0, V13.0.88"
        /*0030*/ 	.string	"Build cuda_13.0.r13.0/compiler.36424714_0"
        /*0030*/ 	.string	"-arch sm_100 -m 64 "



//--------------------- .note.nv.cuinfo           --------------------------
	.section	.note.nv.cuinfo,"",@"SHT_NOTE"
	.sectionflags	@"SHF_NOTE_NV_CUINFO"
        /*0018*/ 	.short	0x0002
        /*001a*/ 	.short	0x0064
        /*001c*/ 	.short	0x0082
	.zero		2


//--------------------- .nv.info                  --------------------------
	.section	.nv.info,"",@"SHT_CUDA_INFO"
	.align	4


	//----- nvinfo : EIATTR_REGCOUNT
	.align		4
        /*0000*/ 	.byte	0x04, 0x2f
        /*0002*/ 	.short	(.L_1 - .L_0)
	.align		4
.L_0:
        /*0004*/ 	.word	index@(_Z29count_samples_in_circles_slowPfS_Pii)
        /*0008*/ 	.word	0x0000001d


	//----- nvinfo : EIATTR_FRAME_SIZE
	.align		4
.L_1:
        /*000c*/ 	.byte	0x04, 0x11
        /*000e*/ 	.short	(.L_3 - .L_2)
	.align		4
.L_2:
        /*0010*/ 	.word	index@(_Z29count_samples_in_circles_slowPfS_Pii)
        /*0014*/ 	.word	0x00000000


	//----- nvinfo : EIATTR_REGCOUNT
	.align		4
.L_3:
        /*0018*/ 	.byte	0x04, 0x2f
        /*001a*/ 	.short	(.L_5 - .L_4)
	.align		4
.L_4:
        /*001c*/ 	.word	index@(_Z24count_samples_in_circlesPfS_Pii)
        /*0020*/ 	.word	0x00000020


	//----- nvinfo : EIATTR_FRAME_SIZE
	.align		4
.L_5:
        /*0024*/ 	.byte	0x04, 0x11
        /*0026*/ 	.short	(.L_7 - .L_6)
	.align		4
.L_6:
        /*0028*/ 	.word	index@(_Z24count_samples_in_circlesPfS_Pii)
        /*002c*/ 	.word	0x00000000


	//----- nvinfo : EIATTR_MIN_STACK_SIZE
	.align		4
.L_7:
        /*0030*/ 	.byte	0x04, 0x12
        /*0032*/ 	.short	(.L_9 - .L_8)
	.align		4
.L_8:
        /*0034*/ 	.word	index@(_Z24count_samples_in_circlesPfS_Pii)
        /*0038*/ 	.word	0x00000000


	//----- nvinfo : EIATTR_MIN_STACK_SIZE
	.align		4
.L_9:
        /*003c*/ 	.byte	0x04, 0x12
        /*003e*/ 	.short	(.L_11 - .L_10)
	.align		4
.L_10:
        /*0040*/ 	.word	index@(_Z29count_samples_in_circles_slowPfS_Pii)
        /*0044*/ 	.word	0x00000000
.L_11:


//--------------------- .nv.compat                --------------------------
	.section	.nv.compat,"",@"SHT_CUDA_COMPAT_INFO"
	.align	4
        /*0000*/ 	.byte	0x02, 0x09, 0x00, 0x00, 0x02, 0x02, 0x01, 0x00, 0x02, 0x05, 0x05, 0x00, 0x03, 0x07, 0x01, 0x01
        /*0010*/ 	.byte	0x02, 0x03, 0x00, 0x00, 0x02, 0x06, 0x01, 0x00, 0x04, 0x0b, 0x08, 0x00, 0x01, 0x00, 0x00, 0x00
        /*0020*/ 	.byte	0x00, 0x00, 0x00, 0x00


//--------------------- .nv.info._Z24count_samples_in_circlesPfS_Pii --------------------------
	.section	.nv.info._Z24count_samples_in_circlesPfS_Pii,"",@"SHT_CUDA_INFO"
	.sectionflags	@""
	.align	4


	//----- nvinfo : EIATTR_CUDA_API_VERSION
	.align		4
        /*0000*/ 	.byte	0x04, 0x37
        /*0002*/ 	.short	(.L_13 - .L_12)
.L_12:
        /*0004*/ 	.word	0x00000082


	//----- nvinfo : EIATTR_KPARAM_INFO
	.align		4
.L_13:
        /*0008*/ 	.byte	0x04, 0x17
        /*000a*/ 	.short	(.L_15 - .L_14)
.L_14:
        /*000c*/ 	.word	0x00000000
        /*0010*/ 	.short	0x0003
        /*0012*/ 	.short	0x0018
        /*0014*/ 	.byte	0x00, 0xf0, 0x11, 0x00


	//----- nvinfo : EIATTR_KPARAM_INFO
	.align		4
.L_15:
        /*0018*/ 	.byte	0x04, 0x17
        /*001a*/ 	.short	(.L_17 - .L_16)
.L_16:
        /*001c*/ 	.word	0x00000000
        /*0020*/ 	.short	0x0002
        /*0022*/ 	.short	0x0010
        /*0024*/ 	.byte	0x00, 0xf5, 0x21, 0x00


	//----- nvinfo : EIATTR_KPARAM_INFO
	.align		4
.L_17:
        /*0028*/ 	.byte	0x04, 0x17
        /*002a*/ 	.short	(.L_19 - .L_18)
.L_18:
        /*002c*/ 	.word	0x00000000
        /*0030*/ 	.short	0x0001
        /*0032*/ 	.short	0x0008
        /*0034*/ 	.byte	0x00, 0xf5, 0x21, 0x00


	//----- nvinfo : EIATTR_KPARAM_INFO
	.align		4
.L_19:
        /*0038*/ 	.byte	0x04, 0x17
        /*003a*/ 	.short	(.L_21 - .L_20)
.L_20:
        /*003c*/ 	.word	0x00000000
        /*0040*/ 	.short	0x0000
        /*0042*/ 	.short	0x0000
        /*0044*/ 	.byte	0x00, 0xf5, 0x21, 0x00


	//----- nvinfo : EIATTR_SPARSE_MMA_MASK
	.align		4
.L_21:
        /*0048*/ 	.byte	0x03, 0x50
        /*004a*/ 	.short	0x0000


	//----- nvinfo : EIATTR_MAXREG_COUNT
	.align		4
        /*004c*/ 	.byte	0x03, 0x1b
        /*004e*/ 	.short	0x00ff


	//----- nvinfo : EIATTR_NUM_BARRIERS
	.align		4
        /*0050*/ 	.byte	0x02, 0x4c
        /*0052*/ 	.byte	0x01
	.zero		1


	//----- nvinfo : EIATTR_MERCURY_ISA_VERSION
	.align		4
        /*0054*/ 	.byte	0x03, 0x5f
        /*0056*/ 	.short	0x0101


	//----- nvinfo : EIATTR_VRC_CTA_INIT_COUNT
	.align		4
        /*0058*/ 	.byte	0x02, 0x4a
	.zero		1
	.zero		1


	//----- nvinfo : EIATTR_EXIT_INSTR_OFFSETS
	.align		4
        /*005c*/ 	.byte	0x04, 0x1c
        /*005e*/ 	.short	(.L_23 - .L_22)


	//   ....[0]....
.L_22:
        /*0060*/ 	.word	0x000016f0


	//   ....[1]....
        /*0064*/ 	.word	0x00001ad0


	//----- nvinfo : EIATTR_CRS_STACK_SIZE
	.align		4
.L_23:
        /*0068*/ 	.byte	0x04, 0x1e
        /*006a*/ 	.short	(.L_25 - .L_24)
.L_24:
        /*006c*/ 	.word	0x00000000


	//----- nvinfo : EIATTR_CBANK_PARAM_SIZE
	.align		4
.L_25:
        /*0070*/ 	.byte	0x03, 0x19
        /*0072*/ 	.short	0x001c


	//----- nvinfo : EIATTR_PARAM_CBANK
	.align		4
        /*0074*/ 	.byte	0x04, 0x0a
        /*0076*/ 	.short	(.L_27 - .L_26)
	.align		4
.L_26:
        /*0078*/ 	.word	index@(.nv.constant0._Z24count_samples_in_circlesPfS_Pii)
        /*007c*/ 	.short	0x0380
        /*007e*/ 	.short	0x001c


	//----- nvinfo : EIATTR_SW_WAR
	.align		4
.L_27:
        /*0080*/ 	.byte	0x04, 0x36
        /*0082*/ 	.short	(.L_29 - .L_28)
.L_28:
        /*0084*/ 	.word	0x00000008
.L_29:


//--------------------- .nv.info._Z29count_samples_in_circles_slowPfS_Pii --------------------------
	.section	.nv.info._Z29count_samples_in_circles_slowPfS_Pii,"",@"SHT_CUDA_INFO"
	.sectionflags	@""
	.align	4


	//----- nvinfo : EIATTR_CUDA_API_VERSION
	.align		4
        /*0000*/ 	.byte	0x04, 0x37
        /*0002*/ 	.short	(.L_31 - .L_30)
.L_30:
        /*0004*/ 	.word	0x00000082


	//----- nvinfo : EIATTR_KPARAM_INFO
	.align		4
.L_31:
        /*0008*/ 	.byte	0x04, 0x17
        /*000a*/ 	.short	(.L_33 - .L_32)
.L_32:
        /*000c*/ 	.word	0x00000000
        /*0010*/ 	.short	0x0003
        /*0012*/ 	.short	0x0018
        /*0014*/ 	.byte	0x00, 0xf0, 0x11, 0x00


	//----- nvinfo : EIATTR_KPARAM_INFO
	.align		4
.L_33:
        /*0018*/ 	.byte	0x04, 0x17
        /*001a*/ 	.short	(.L_35 - .L_34)
.L_34:
        /*001c*/ 	.word	0x00000000
        /*0020*/ 	.short	0x0002
        /*0022*/ 	.short	0x0010
        /*0024*/ 	.byte	0x00, 0xf5, 0x21, 0x00


	//----- nvinfo : EIATTR_KPARAM_INFO
	.align		4
.L_35:
        /*0028*/ 	.byte	0x04, 0x17
        /*002a*/ 	.short	(.L_37 - .L_36)
.L_36:
        /*002c*/ 	.word	0x00000000
        /*0030*/ 	.short	0x0001
        /*0032*/ 	.short	0x0008
        /*0034*/ 	.byte	0x00, 0xf5, 0x21, 0x00


	//----- nvinfo : EIATTR_KPARAM_INFO
	.align		4
.L_37:
        /*0038*/ 	.byte	0x04, 0x17
        /*003a*/ 	.short	(.L_39 - .L_38)
.L_38:
        /*003c*/ 	.word	0x00000000
        /*0040*/ 	.short	0x0000
        /*0042*/ 	.short	0x0000
        /*0044*/ 	.byte	0x00, 0xf5, 0x21, 0x00


	//----- nvinfo : EIATTR_SPARSE_MMA_MASK
	.align		4
.L_39:
        /*0048*/ 	.byte	0x03, 0x50
        /*004a*/ 	.short	0x0000


	//----- nvinfo : EIATTR_MAXREG_COUNT
	.align		4
        /*004c*/ 	.byte	0x03, 0x1b
        /*004e*/ 	.short	0x00ff


	//----- nvinfo : EIATTR_NUM_BARRIERS
	.align		4
        /*0050*/ 	.byte	0x02, 0x4c
        /*0052*/ 	.byte	0x01
	.zero		1


	//----- nvinfo : EIATTR_MERCURY_ISA_VERSION
	.align		4
        /*0054*/ 	.byte	0x03, 0x5f
        /*0056*/ 	.short	0x0101


	//----- nvinfo : EIATTR_VRC_CTA_INIT_COUNT
	.align		4
        /*0058*/ 	.byte	0x02, 0x4a
	.zero		1
	.zero		1


	//----- nvinfo : EIATTR_EXIT_INSTR_OFFSETS
	.align		4
        /*005c*/ 	.byte	0x04, 0x1c
        /*005e*/ 	.short	(.L_41 - .L_40)


	//   ....[0]....
.L_40:
        /*0060*/ 	.word	0x000005c0


	//   ....[1]....
        /*0064*/ 	.word	0x00000990


	//----- nvinfo : EIATTR_CRS_STACK_SIZE
	.align		4
.L_41:
        /*0068*/ 	.byte	0x04, 0x1e
        /*006a*/ 	.short	(.L_43 - .L_42)
.L_42:
        /*006c*/ 	.word	0x00000000


	//----- nvinfo : EIATTR_CBANK_PARAM_SIZE
	.align		4
.L_43:
        /*0070*/ 	.byte	0x03, 0x19
        /*0072*/ 	.short	0x001c


	//----- nvinfo : EIATTR_PARAM_CBANK
	.align		4
        /*0074*/ 	.byte	0x04, 0x0a
        /*0076*/ 	.short	(.L_45 - .L_44)
	.align		4
.L_44:
        /*0078*/ 	.word	index@(.nv.constant0._Z29count_samples_in_circles_slowPfS_Pii)
        /*007c*/ 	.short	0x0380
        /*007e*/ 	.short	0x001c


	//----- nvinfo : EIATTR_SW_WAR
	.align		4
.L_45:
        /*0080*/ 	.byte	0x04, 0x36
        /*0082*/ 	.short	(.L_47 - .L_46)
.L_46:
        /*0084*/ 	.word	0x00000008
.L_47:


//--------------------- .nv.callgraph             --------------------------
	.section	.nv.callgraph,"",@"SHT_CUDA_CALLGRAPH"
	.align	4
	.sectionentsize	8
	.align		4
        /*0000*/ 	.word	0x00000000
	.align		4
        /*0004*/ 	.word	0xffffffff
	.align		4
        /*0008*/ 	.word	0x00000000
	.align		4
        /*000c*/ 	.word	0xfffffffe
	.align		4
        /*0010*/ 	.word	0x00000000
	.align		4
        /*0014*/ 	.word	0xfffffffd
	.align		4
        /*0018*/ 	.word	0x00000000
	.align		4
        /*001c*/ 	.word	0xfffffffc


//--------------------- .text._Z24count_samples_in_circlesPfS_Pii --------------------------
	.section	.text._Z24count_samples_in_circlesPfS_Pii,"ax",@progbits
	.align	128
        .global         _Z24count_samples_in_circlesPfS_Pii
        .type           _Z24count_samples_in_circlesPfS_Pii,@function
        .size           _Z24count_samples_in_circlesPfS_Pii,(.L_x_27 - _Z24count_samples_in_circlesPfS_Pii)
        .other          _Z24count_samples_in_circlesPfS_Pii,@"STO_CUDA_ENTRY STV_DEFAULT"
_Z24count_samples_in_circlesPfS_Pii:
.text._Z24count_samples_in_circlesPfS_Pii:
[----:B------:R-:W-:Y:S01]  /*0000*/  LDC R1, c[0x0][0x37c] ;  /* 0x0000df00ff017b82 */ /* 0x000fe20000000800 */
[----:B------:R-:W0:Y:S07]  /*0010*/  S2R R0, SR_CTAID.X ;  /* 0x0000000000007919 */ /* 0x000e2e0000002500 */
[----:B------:R-:W0:Y:S01]  /*0020*/  LDC R2, c[0x0][0x360] ;  /* 0x0000d800ff027b82 */ /* 0x000e220000000800 */
[----:B------:R-:W1:Y:S01]  /*0030*/  LDCU UR7, c[0x0][0x398] ;  /* 0x00007300ff0777ac */ /* 0x000e620008000800 */
[----:B------:R-:W-:Y:S01]  /*0040*/  BSSY.RECONVERGENT B2, `(.L_x_0) ;  /* 0x0000162000027945 */ /* 0x000fe20003800200 */
[----:B------:R-:W0:Y:S01]  /*0050*/  S2R R3, SR_TID.X ;  /* 0x0000000000037919 */ /* 0x000e220000002100 */
[----:B------:R-:W-:Y:S01]  /*0060*/  HFMA2 R9, -RZ, RZ, 0, 0 ;  /* 0x00000000ff097431 */ /* 0x000fe200000001ff */
[----:B------:R-:W2:Y:S01]  /*0070*/  LDCU.64 UR4, c[0x0][0x358] ;  /* 0x00006b00ff0477ac */ /* 0x000ea20008000a00 */
[----:B------:R-:W3:Y:S01]  /*0080*/  LDCU UR6, c[0x0][0x370] ;  /* 0x00006e00ff0677ac */ /* 0x000ee20008000800 */
[----:B0-----:R-:W-:-:S05]  /*0090*/  IMAD R25, R0, R2, R3 ;  /* 0x0000000200197224 */ /* 0x001fca00078e0203 */
[----:B-1----:R-:W-:-:S13]  /*00a0*/  ISETP.GE.AND P0, PT, R25, UR7, PT ;  /* 0x0000000719007c0c */ /* 0x002fda000bf06270 */
[----:B--23--:R-:W-:Y:S05]  /*00b0*/  @P0 BRA `(.L_x_1) ;  /* 0x0000001400680947 */ /* 0x00cfea0003800000 */
[----:B------:R-:W-:Y:S01]  /*00c0*/  IMAD R5, R2, UR6, RZ ;  /* 0x0000000602057c24 */ /* 0x000fe2000f8e02ff */
[----:B------:R-:W-:Y:S03]  /*00d0*/  BSSY.RECONVERGENT B1, `(.L_x_2) ;  /* 0x0000145000017945 */ /* 0x000fe60003800200 */
[----:B------:R-:W0:Y:S01]  /*00e0*/  I2F.U32.RP R10, R5 ;  /* 0x00000005000a7306 */ /* 0x000e220000209000 */
[C---:B------:R-:W-:Y:S01]  /*00f0*/  IADD3 R4, PT, PT, R5.reuse, R25, RZ ;  /* 0x0000001905047210 */ /* 0x040fe20007ffe0ff */
[----:B------:R-:W-:Y:S01]  /*0100*/  IMAD.MOV R11, RZ, RZ, -R5 ;  /* 0x000000ffff0b7224 */ /* 0x000fe200078e0a05 */
[----:B------:R-:W-:Y:S02]  /*0110*/  ISETP.NE.U32.AND P2, PT, R5, RZ, PT ;  /* 0x000000ff0500720c */ /* 0x000fe40003f45070 */
[C---:B------:R-:W-:Y:S02]  /*0120*/  ISETP.GE.AND P0, PT, R4.reuse, UR7, PT ;  /* 0x0000000704007c0c */ /* 0x040fe4000bf06270 */
[----:B------:R-:W-:-:S02]  /*0130*/  VIMNMX R9, PT, PT, R4, UR7, !PT ;  /* 0x0000000704097c48 */ /* 0x000fc4000ffe0100 */
[----:B------:R-:W-:-:S04]  /*0140*/  SEL R8, RZ, 0x1, P0 ;  /* 0x00000001ff087807 */ /* 0x000fc80000000000 */
[----:B------:R-:W-:Y:S01]  /*0150*/  IADD3 R4, PT, PT, R9, -R4, -R8 ;  /* 0x8000000409047210 */ /* 0x000fe20007ffe808 */
[----:B------:R-:W-:Y:S01]  /*0160*/  IMAD.MOV.U32 R9, RZ, RZ, RZ ;  /* 0x000000ffff097224 */ /* 0x000fe200078e00ff */
[----:B0-----:R-:W0:Y:S02]  /*0170*/  MUFU.RCP R10, R10 ;  /* 0x0000000a000a7308 */ /* 0x001e240000001000 */
[----:B0-----:R-:W-:-:S06]  /*0180*/  IADD3 R6, PT, PT, R10, 0xffffffe, RZ ;  /* 0x0ffffffe0a067810 */ /* 0x001fcc0007ffe0ff */
[----:B------:R0:W1:Y:S02]  /*0190*/  F2I.FTZ.U32.TRUNC.NTZ R7, R6 ;  /* 0x0000000600077305 */ /* 0x000064000021f000 */
[----:B0-----:R-:W-:Y:S01]  /*01a0*/  MOV R6, RZ ;  /* 0x000000ff00067202 */ /* 0x001fe20000000f00 */
[----:B-1----:R-:W-:-:S04]  /*01b0*/  IMAD R11, R11, R7, RZ ;  /* 0x000000070b0b7224 */ /* 0x002fc800078e02ff */
[----:B------:R-:W-:-:S06]  /*01c0*/  IMAD.HI.U32 R7, R7, R11, R6 ;  /* 0x0000000b07077227 */ /* 0x000fcc00078e0006 */
[----:B------:R-:W-:-:S04]  /*01d0*/  IMAD.HI.U32 R7, R7, R4, RZ ;  /* 0x0000000407077227 */ /* 0x000fc800078e00ff */
[----:B------:R-:W-:-:S04]  /*01e0*/  IMAD.MOV R6, RZ, RZ, -R7 ;  /* 0x000000ffff067224 */ /* 0x000fc800078e0a07 */
[----:B------:R-:W-:-:S05]  /*01f0*/  IMAD R4, R5, R6, R4 ;  /* 0x0000000605047224 */ /* 0x000fca00078e0204 */
[----:B------:R-:W-:-:S13]  /*0200*/  ISETP.GE.U32.AND P0, PT, R4, R5, PT ;  /* 0x000000050400720c */ /* 0x000fda0003f06070 */
[----:B------:R-:W-:Y:S02]  /*0210*/  @P0 IADD3 R4, PT, PT, -R5, R4, RZ ;  /* 0x0000000405040210 */ /* 0x000fe40007ffe1ff */
[----:B------:R-:W-:Y:S02]  /*0220*/  @P0 IADD3 R7, PT, PT, R7, 0x1, RZ ;  /* 0x0000000107070810 */ /* 0x000fe40007ffe0ff */
[----:B------:R-:W-:-:S13]  /*0230*/  ISETP.GE.U32.AND P1, PT, R4, R5, PT ;  /* 0x000000050400720c */ /* 0x000fda0003f26070 */
[----:B------:R-:W-:Y:S01]  /*0240*/  @P1 VIADD R7, R7, 0x1 ;  /* 0x0000000107071836 */ /* 0x000fe20000000000 */
[----:B------:R-:W-:-:S04]  /*0250*/  @!P2 LOP3.LUT R7, RZ, R5, RZ, 0x33, !PT ;  /* 0x00000005ff07a212 */ /* 0x000fc800078e33ff */
[----:B------:R-:W-:-:S04]  /*0260*/  IADD3 R7, PT, PT, R8, R7, RZ ;  /* 0x0000000708077210 */ /* 0x000fc80007ffe0ff */
[C---:B------:R-:W-:Y:S02]  /*0270*/  ISETP.GE.U32.AND P0, PT, R7.reuse, 0x3, PT ;  /* 0x000000030700780c */ /* 0x040fe40003f06070 */
[----:B------:R-:W-:-:S04]  /*0280*/  IADD3 R4, PT, PT, R7, 0x1, RZ ;  /* 0x0000000107047810 */ /* 0x000fc80007ffe0ff */
[----:B------:R-:W-:-:S07]  /*0290*/  LOP3.LUT R7, R4, 0x3, RZ, 0xc0, !PT ;  /* 0x0000000304077812 */ /* 0x000fce00078ec0ff */
[----:B------:R-:W-:Y:S05]  /*02a0*/  @!P0 BRA `(.L_x_3) ;  /* 0x00000010009c8947 */ /* 0x000fea0003800000 */
[----:B------:R-:W-:Y:S01]  /*02b0*/  LOP3.LUT R4, R4, 0xfffffffc, RZ, 0xc0, !PT ;  /* 0xfffffffc04047812 */ /* 0x000fe200078ec0ff */
[----:B------:R-:W0:Y:S01]  /*02c0*/  LDC.64 R12, c[0x0][0x380] ;  /* 0x0000e000ff0c7b82 */ /* 0x000e220000000a00 */
[----:B------:R-:W-:Y:S01]  /*02d0*/  BSSY.RELIABLE B0, `(.L_x_4) ;  /* 0x00000fc000007945 */ /* 0x000fe20003800100 */
[----:B------:R-:W-:Y:S02]  /*02e0*/  MOV R9, RZ ;  /* 0x000000ff00097202 */ /* 0x000fe40000000f00 */
[----:B------:R-:W-:-:S04]  /*02f0*/  IADD3 R4, PT, PT, -R4, RZ, RZ ;  /* 0x000000ff04047210 */ /* 0x000fc80007ffe1ff */
[----:B------:R-:W1:Y:S01]  /*0300*/  LDC.64 R14, c[0x0][0x388] ;  /* 0x0000e200ff0e7b82 */ /* 0x000e620000000a00 */
[----:B------:R-:W-:-:S13]  /*0310*/  ISETP.GE.AND P0, PT, R4, RZ, PT ;  /* 0x000000ff0400720c */ /* 0x000fda0003f06270 */
[----:B------:R-:W-:Y:S05]  /*0320*/  @P0 BRA `(.L_x_5) ;  /* 0x0000000c00d80947 */ /* 0x000fea0003800000 */
[----:B------:R-:W-:Y:S01]  /*0330*/  IMAD.MOV R6, RZ, RZ, -R4 ;  /* 0x000000ffff067224 */ /* 0x000fe200078e0a04 */
[----:B------:R-:W-:Y:S01]  /*0340*/  BSSY.RECONVERGENT B3, `(.L_x_6) ;  /* 0x000009e000037945 */ /* 0x000fe20003800200 */
[----:B------:R-:W-:-:S03]  /*0350*/  PLOP3.LUT P0, PT, PT, PT, PT, 0x80, 0x8 ;  /* 0x000000000008781c */ /* 0x000fc60003f0f070 */
[----:B------:R-:W-:-:S13]  /*0360*/  ISETP.GT.AND P1, PT, R6, 0xc, PT ;  /* 0x0000000c0600780c */ /* 0x000fda0003f24270 */
[----:B------:R-:W-:Y:S05]  /*0370*/  @!P1 BRA `(.L_x_7) ;  /* 0x0000000800689947 */ /* 0x000fea0003800000 */
[----:B------:R-:W2:Y:S01]  /*0380*/  LDC.64 R10, c[0x0][0x380] ;  /* 0x0000e000ff0a7b82 */ /* 0x000ea20000000a00 */
[----:B------:R-:W-:-:S07]  /*0390*/  PLOP3.LUT P0, PT, PT, PT, PT, 0x8, 0x80 ;  /* 0x000000000080781c */ /* 0x000fce0003f0e170 */
[----:B------:R-:W3:Y:S06]  /*03a0*/  LDC.64 R16, c[0x0][0x388] ;  /* 0x0000e200ff107b82 */ /* 0x000eec0000000a00 */
.L_x_8:
[----:B---3--:R-:W-:-:S04]  /*03b0*/  IMAD.WIDE R28, R25, 0x4, R16 ;  /* 0x00000004191c7825 */ /* 0x008fc800078e0210 */
[----:B--2---:R-:W-:Y:S01]  /*03c0*/  IMAD.WIDE R18, R25, 0x4, R10 ;  /* 0x0000000419127825 */ /* 0x004fe200078e020a */
[----:B------:R-:W2:Y:S03]  /*03d0*/  LDG.E R8, desc[UR4][R28.64] ;  /* 0x000000041c087981 */ /* 0x000ea6000c1e1900 */
[----:B------:R-:W-:-:S04]  /*03e0*/  IMAD.WIDE R22, R5, 0x4, R28 ;  /* 0x0000000405167825 */ /* 0x000fc800078e021c */
[C---:B------:R-:W-:Y:S01]  /*03f0*/  IMAD.WIDE R20, R5.reuse, 0x4, R18 ;  /* 0x0000000405147825 */ /* 0x040fe200078e0212 */
[----:B------:R3:W4:Y:S04]  /*0400*/  LDG.E R27, desc[UR4][R22.64] ;  /* 0x00000004161b7981 */ /* 0x000728000c1e1900 */
[----:B------:R-:W5:Y:S04]  /*0410*/  LDG.E R28, desc[UR4][R18.64] ;  /* 0x00000004121c7981 */ /* 0x000f68000c1e1900 */
[----:B------:R0:W5:Y:S01]  /*0420*/  LDG.E R26, desc[UR4][R20.64] ;  /* 0x00000004141a7981 */ /* 0x000162000c1e1900 */
[----:B---3--:R-:W-:-:S05]  /*0430*/  IMAD.WIDE R22, R5, 0x4, R22 ;  /* 0x0000000405167825 */ /* 0x008fca00078e0216 */
[----:B------:R3:W5:Y:S01]  /*0440*/  LDG.E R24, desc[UR4][R22.64] ;  /* 0x0000000416187981 */ /* 0x000762000c1e1900 */
[----:B0-----:R-:W-:-:S05]  /*0450*/  IMAD.WIDE R20, R5, 0x4, R20 ;  /* 0x0000000405147825 */ /* 0x001fca00078e0214 */
[----:B------:R0:W5:Y:S01]  /*0460*/  LDG.E R19, desc[UR4][R20.64] ;  /* 0x0000000414137981 */ /* 0x000162000c1e1900 */
[----:B---3--:R-:W-:-:S05]  /*0470*/  IMAD.WIDE R22, R5, 0x4, R22 ;  /* 0x0000000405167825 */ /* 0x008fca00078e0216 */
[----:B------:R3:W5:Y:S01]  /*0480*/  LDG.E R6, desc[UR4][R22.64] ;  /* 0x0000000416067981 */ /* 0x000762000c1e1900 */
[----:B0-----:R-:W-:-:S05]  /*0490*/  IMAD.WIDE R20, R5, 0x4, R20 ;  /* 0x0000000405147825 */ /* 0x001fca00078e0214 */
[----:B------:R0:W5:Y:S01]  /*04a0*/  LDG.E R18, desc[UR4][R20.64] ;  /* 0x0000000414127981 */ /* 0x000162000c1e1900 */
[----:B------:R-:W-:-:S04]  /*04b0*/  IMAD R25, R5, 0x4, R25 ;  /* 0x0000000405197824 */ /* 0x000fc800078e0219 */
[----:B---3--:R-:W-:-:S04]  /*04c0*/  IMAD.WIDE R22, R25, 0x4, R16 ;  /* 0x0000000419167825 */ /* 0x008fc800078e0210 */
[----:B--2---:R-:W-:Y:S01]  /*04d0*/  FMUL R29, R8, R8 ;  /* 0x00000008081d7220 */ /* 0x004fe20000400000 */
[----:B----4-:R-:W-:-:S03]  /*04e0*/  FMUL R27, R27, R27 ;  /* 0x0000001b1b1b7220 */ /* 0x010fc60000400000 */
[----:B-----5:R-:W-:Y:S01]  /*04f0*/  FFMA R29, R28, R28, R29 ;  /* 0x0000001c1c1d7223 */ /* 0x020fe2000000001d */
[----:B------:R-:W-:-:S04]  /*0500*/  FFMA R27, R26, R26, R27 ;  /* 0x0000001a1a1b7223 */ /* 0x000fc8000000001b */
[----:B------:R-:W-:Y:S02]  /*0510*/  FSETP.GEU.AND P1, PT, R29, 1, PT ;  /* 0x3f8000001d00780b */ /* 0x000fe40003f2e000 */
[----:B------:R-:W-:Y:S02]  /*0520*/  FSETP.GEU.AND P2, PT, R27, 1, PT ;  /* 0x3f8000001b00780b */ /* 0x000fe40003f4e000 */
[C---:B------:R-:W-:Y:S01]  /*0530*/  IADD3 R8, PT, PT, R9.reuse, 0x1, RZ ;  /* 0x0000000109087810 */ /* 0x040fe20007ffe0ff */
[----:B0-----:R-:W-:Y:S02]  /*0540*/  FMUL R20, R24, R24 ;  /* 0x0000001818147220 */ /* 0x001fe40000400000 */
[----:B------:R-:W2:Y:S06]  /*0550*/  LDG.E R24, desc[UR4][R22.64] ;  /* 0x0000000416187981 */ /* 0x000eac000c1e1900 */
[----:B------:R-:W-:-:S04]  /*0560*/  @P1 IADD3 R8, PT, PT, R9, RZ, RZ ;  /* 0x000000ff09081210 */ /* 0x000fc80007ffe0ff */
[C---:B------:R-:W-:Y:S02]  /*0570*/  IADD3 R26, PT, PT, R8.reuse, 0x1, RZ ;  /* 0x00000001081a7810 */ /* 0x040fe40007ffe0ff */
[----:B------:R-:W-:Y:S01]  /*0580*/  @P2 IADD3 R26, PT, PT, R8, RZ, RZ ;  /* 0x000000ff081a2210 */ /* 0x000fe20007ffe0ff */
[----:B------:R-:W-:-:S04]  /*0590*/  IMAD.WIDE R8, R25, 0x4, R10 ;  /* 0x0000000419087825 */ /* 0x000fc800078e020a */
[----:B------:R-:W-:Y:S01]  /*05a0*/  FFMA R19, R19, R19, R20 ;  /* 0x0000001313137223 */ /* 0x000fe20000000014 */
[C---:B------:R-:W-:Y:S01]  /*05b0*/  IMAD.WIDE R20, R5.reuse, 0x4, R22 ;  /* 0x0000000405147825 */ /* 0x040fe200078e0216 */
[----:B------:R0:W3:Y:S04]  /*05c0*/  LDG.E R28, desc[UR4][R8.64] ;  /* 0x00000004081c7981 */ /* 0x0000e8000c1e1900 */
[----:B------:R4:W5:Y:S01]  /*05d0*/  LDG.E R23, desc[UR4][R20.64] ;  /* 0x0000000414177981 */ /* 0x000962000c1e1900 */
[----:B0-----:R-:W-:-:S05]  /*05e0*/  IMAD.WIDE R8, R5, 0x4, R8 ;  /* 0x0000000405087825 */ /* 0x001fca00078e0208 */
[----:B------:R0:W5:Y:S01]  /*05f0*/  LDG.E R27, desc[UR4][R8.64] ;  /* 0x00000004081b7981 */ /* 0x000162000c1e1900 */
[----:B----4-:R-:W-:Y:S01]  /*0600*/  IMAD.WIDE R20, R5, 0x4, R20 ;  /* 0x0000000405147825 */ /* 0x010fe200078e0214 */
[----:B------:R-:W-:-:S04]  /*0610*/  FSETP.GEU.AND P2, PT, R19, 1, PT ;  /* 0x3f8000001300780b */ /* 0x000fc80003f4e000 */
[----:B------:R4:W5:Y:S01]  /*0620*/  LDG.E R22, desc[UR4][R20.64] ;  /* 0x0000000414167981 */ /* 0x000962000c1e1900 */
[----:B------:R-:W-:Y:S01]  /*0630*/  FMUL R19, R6, R6 ;  /* 0x0000000606137220 */ /* 0x000fe20000400000 */
[----:B0-----:R-:W-:-:S04]  /*0640*/  IMAD.WIDE R8, R5, 0x4, R8 ;  /* 0x0000000405087825 */ /* 0x001fc800078e0208 */
[----:B------:R-:W-:Y:S02]  /*0650*/  FFMA R18, R18, R18, R19 ;  /* 0x0000001212127223 */ /* 0x000fe40000000013 */
[----:B------:R-:W5:Y:S01]  /*0660*/  LDG.E R19, desc[UR4][R8.64] ;  /* 0x0000000408137981 */ /* 0x000f62000c1e1900 */
[----:B----4-:R-:W-:-:S05]  /*0670*/  IMAD.WIDE R20, R5, 0x4, R20 ;  /* 0x0000000405147825 */ /* 0x010fca00078e0214 */
[----:B------:R0:W4:Y:S01]  /*0680*/  LDG.E R6, desc[UR4][R20.64] ;  /* 0x0000000414067981 */ /* 0x000122000c1e1900 */
[----:B------:R-:W-:Y:S01]  /*0690*/  FSETP.GEU.AND P1, PT, R18, 1, PT ;  /* 0x3f8000001200780b */ /* 0x000fe20003f2e000 */
[----:B0-----:R-:W-:-:S05]  /*06a0*/  IMAD.WIDE R20, R5, 0x4, R8 ;  /* 0x0000000405147825 */ /* 0x001fca00078e0208 */
[----:B------:R0:W4:Y:S01]  /*06b0*/  LDG.E R18, desc[UR4][R20.64] ;  /* 0x0000000414127981 */ /* 0x000122000c1e1900 */
[----:B--2---:R-:W-:Y:S01]  /*06c0*/  FMUL R29, R24, R24 ;  /* 0x00000018181d7220 */ /* 0x004fe20000400000 */
[C---:B------:R-:W-:Y:S01]  /*06d0*/  VIADD R24, R26.reuse, 0x1 ;  /* 0x000000011a187836 */ /* 0x040fe20000000000 */
[----:B------:R-:W-:Y:S02]  /*06e0*/  @P2 IADD3 R24, PT, PT, R26, RZ, RZ ;  /* 0x000000ff1a182210 */ /* 0x000fe40007ffe0ff */
[----:B---3--:R-:W-:Y:S01]  /*06f0*/  FFMA R29, R28, R28, R29 ;  /* 0x0000001c1c1d7223 */ /* 0x008fe2000000001d */
[----:B-----5:R-:W-:-:S04]  /*0700*/  FMUL R26, R23, R23 ;  /* 0x00000017171a7220 */ /* 0x020fc80000400000 */
[----:B------:R-:W-:Y:S02]  /*0710*/  FSETP.GEU.AND P2, PT, R29, 1, PT ;  /* 0x3f8000001d00780b */ /* 0x000fe40003f4e000 */
[----:B------:R-:W-:Y:S01]  /*0720*/  IADD3 R23, PT, PT, R24, 0x1, RZ ;  /* 0x0000000118177810 */ /* 0x000fe20007ffe0ff */
[----:B------:R-:W-:Y:S02]  /*0730*/  @P1 IMAD.MOV R23, RZ, RZ, R24 ;  /* 0x000000ffff171224 */ /* 0x000fe400078e0218 */
[----:B------:R-:W-:-:S03]  /*0740*/  FFMA R26, R27, R27, R26 ;  /* 0x0000001b1b1a7223 */ /* 0x000fc6000000001a */
[----:B------:R-:W-:Y:S02]  /*0750*/  IADD3 R8, PT, PT, R23, 0x1, RZ ;  /* 0x0000000117087810 */ /* 0x000fe40007ffe0ff */
[----:B------:R-:W-:-:S03]  /*0760*/  FSETP.GEU.AND P1, PT, R26, 1, PT ;  /* 0x3f8000001a00780b */ /* 0x000fc60003f2e000 */
[----:B------:R-:W-:Y:S01]  /*0770*/  @P2 IADD3 R8, PT, PT, R23, RZ, RZ ;  /* 0x000000ff17082210 */ /* 0x000fe20007ffe0ff */
[----:B------:R-:W-:-:S04]  /*0780*/  IMAD R23, R5, 0x4, R25 ;  /* 0x0000000405177824 */ /* 0x000fc800078e0219 */
[----:B0-----:R-:W-:Y:S01]  /*0790*/  IMAD.WIDE R20, R23, 0x4, R16 ;  /* 0x0000000417147825 */ /* 0x001fe200078e0210 */
[----:B------:R-:W-:-:S03]  /*07a0*/  IADD3 R24, PT, PT, R8, 0x1, RZ ;  /* 0x0000000108187810 */ /* 0x000fc60007ffe0ff */
[----:B------:R-:W-:Y:S02]  /*07b0*/  FMUL R26, R22, R22 ;  /* 0x00000016161a7220 */ /* 0x000fe40000400000 */
[----:B------:R0:W2:Y:S01]  /*07c0*/  LDG.E R22, desc[UR4][R20.64] ;  /* 0x0000000414167981 */ /* 0x0000a2000c1e1900 */
[----:B------:R-:W-:Y:S01]  /*07d0*/  @P1 IADD3 R24, PT, PT, R8, RZ, RZ ;  /* 0x000000ff08181210 */ /* 0x000fe20007ffe0ff */
[----:B------:R-:W-:-:S04]  /*07e0*/  IMAD.WIDE R8, R23, 0x4, R10 ;  /* 0x0000000417087825 */ /* 0x000fc800078e020a */
[C---:B------:R-:W-:Y:S01]  /*07f0*/  IMAD.WIDE R28, R5.reuse, 0x4, R20 ;  /* 0x00000004051c7825 */ /* 0x040fe200078e0214 */
[----:B------:R-:W3:Y:S03]  /*0800*/  LDG.E R27, desc[UR4][R8.64] ;  /* 0x00000004081b7981 */ /* 0x000ee6000c1e1900 */
[----:B----4-:R-:W-:Y:S01]  /*0810*/  FMUL R25, R6, R6 ;  /* 0x0000000606197220 */ /* 0x010fe20000400000 */
[C---:B0-----:R-:W-:Y:S01]  /*0820*/  IMAD.WIDE R20, R5.reuse, 0x4, R8 ;  /* 0x0000000405147825 */ /* 0x041fe200078e0208 */
[----:B------:R0:W4:Y:S03]  /*0830*/  LDG.E R6, desc[UR4][R28.64] ;  /* 0x000000041c067981 */ /* 0x000126000c1e1900 */
[----:B------:R-:W-:Y:S02]  /*0840*/  FFMA R18, R18, R18, R25 ;  /* 0x0000001212127223 */ /* 0x000fe40000000019 */
[----:B------:R5:W4:Y:S01]  /*0850*/  LDG.E R25, desc[UR4][R20.64] ;  /* 0x0000000414197981 */ /* 0x000b22000c1e1900 */
[----:B0-----:R-:W-:-:S04]  /*0860*/  IMAD.WIDE R28, R5, 0x4, R28 ;  /* 0x00000004051c7825 */ /* 0x001fc800078e021c */
[----:B------:R-:W-:Y:S01]  /*0870*/  FFMA R19, R19, R19, R26 ;  /* 0x0000001313137223 */ /* 0x000fe2000000001a */
[----:B------:R0:W4:Y:S01]  /*0880*/  LDG.E R8, desc[UR4][R28.64] ;  /* 0x000000041c087981 */ /* 0x000122000c1e1900 */
[----:B-----5:R-:W-:-:S03]  /*0890*/  IMAD.WIDE R20, R5, 0x4, R20 ;  /* 0x0000000405147825 */ /* 0x020fc600078e0214 */
[----:B------:R-:W-:Y:S02]  /*08a0*/  FSETP.GEU.AND P2, PT, R19, 1, PT ;  /* 0x3f8000001300780b */ /* 0x000fe40003f4e000 */
[----:B------:R-:W-:Y:S01]  /*08b0*/  FSETP.GEU.AND P1, PT, R18, 1, PT ;  /* 0x3f8000001200780b */ /* 0x000fe20003f2e000 */
[----:B------:R5:W5:Y:S01]  /*08c0*/  LDG.E R9, desc[UR4][R20.64] ;  /* 0x0000000414097981 */ /* 0x000b62000c1e1900 */
[----:B------:R-:W-:-:S04]  /*08d0*/  IMAD.WIDE R18, R5, 0x4, R28 ;  /* 0x0000000405127825 */ /* 0x000fc800078e021c */
[----:B0-----:R-:W-:Y:S02]  /*08e0*/  IMAD.WIDE R28, R5, 0x4, R20 ;  /* 0x00000004051c7825 */ /* 0x001fe400078e0214 */
[----:B------:R0:W5:Y:S04]  /*08f0*/  LDG.E R18, desc[UR4][R18.64] ;  /* 0x0000000412127981 */ /* 0x000168000c1e1900 */
[----:B------:R1:W5:Y:S01]  /*0900*/  LDG.E R26, desc[UR4][R28.64] ;  /* 0x000000041c1a7981 */ /* 0x000362000c1e1900 */
[----:B--2---:R-:W-:-:S04]  /*0910*/  FMUL R22, R22, R22 ;  /* 0x0000001616167220 */ /* 0x004fc80000400000 */
[----:B---3--:R-:W-:Y:S01]  /*0920*/  FFMA R27, R27, R27, R22 ;  /* 0x0000001b1b1b7223 */ /* 0x008fe20000000016 */
[C---:B------:R-:W-:Y:S01]  /*0930*/  VIADD R22, R24.reuse, 0x1 ;  /* 0x0000000118167836 */ /* 0x040fe20000000000 */
[----:B------:R-:W-:Y:S01]  /*0940*/  @P2 IADD3 R22, PT, PT, R24, RZ, RZ ;  /* 0x000000ff18162210 */ /* 0x000fe20007ffe0ff */
[----:B----4-:R-:W-:Y:S02]  /*0950*/  FMUL R6, R6, R6 ;  /* 0x0000000606067220 */ /* 0x010fe40000400000 */
[----:B------:R-:W-:Y:S02]  /*0960*/  FSETP.GEU.AND P2, PT, R27, 1, PT ;  /* 0x3f8000001b00780b */ /* 0x000fe40003f4e000 */
[----:B-----5:R-:W-:Y:S01]  /*0970*/  IADD3 R20, PT, PT, R22, 0x1, RZ ;  /* 0x0000000116147810 */ /* 0x020fe20007ffe0ff */
[----:B------:R-:W-:Y:S02]  /*0980*/  @P1 IMAD.MOV R20, RZ, RZ, R22 ;  /* 0x000000ffff141224 */ /* 0x000fe400078e0216 */
[----:B------:R-:W-:-:S03]  /*0990*/  FFMA R6, R25, R25, R6 ;  /* 0x0000001919067223 */ /* 0x000fc60000000006 */
[----:B------:R-:W-:Y:S02]  /*09a0*/  IADD3 R24, PT, PT, R20, 0x1, RZ ;  /* 0x0000000114187810 */ /* 0x000fe40007ffe0ff */
[----:B------:R-:W-:-:S03]  /*09b0*/  FSETP.GEU.AND P1, PT, R6, 1, PT ;  /* 0x3f8000000600780b */ /* 0x000fc60003f2e000 */
[----:B------:R-:W-:Y:S01]  /*09c0*/  @P2 IMAD.MOV R24, RZ, RZ, R20 ;  /* 0x000000ffff182224 */ /* 0x000fe200078e0214 */
[----:B------:R-:W-:Y:S01]  /*09d0*/  LEA R6, R5, R23, 0x2 ;  /* 0x0000001705067211 */ /* 0x000fe200078e10ff */
[----:B------:R-:W-:-:S03]  /*09e0*/  FMUL R20, R8, R8 ;  /* 0x0000000808147220 */ /* 0x000fc60000400000 */
[----:B------:R-:W-:Y:S01]  /*09f0*/  IADD3 R8, PT, PT, R24, 0x1, RZ ;  /* 0x0000000118087810 */ /* 0x000fe20007ffe0ff */
[----:B0-----:R-:W-:Y:S01]  /*0a00*/  FFMA R19, R9, R9, R20 ;  /* 0x0000000909137223 */ /* 0x001fe20000000014 */
[----:B------:R-:W-:-:S03]  /*0a10*/  IMAD.WIDE R20, R6, 0x4, R16 ;  /* 0x0000000406147825 */ /* 0x000fc600078e0210 */
[----:B------:R-:W-:Y:S01]  /*0a20*/  @P1 IADD3 R8, PT, PT, R24, RZ, RZ ;  /* 0x000000ff18081210 */ /* 0x000fe20007ffe0ff */
[----:B------:R-:W-:Y:S01]  /*0a30*/  IMAD.WIDE R22, R6, 0x4, R10 ;  /* 0x0000000406167825 */ /* 0x000fe200078e020a */
[----:B------:R0:W2:Y:S03]  /*0a40*/  LDG.E R24, desc[UR4][R20.64] ;  /* 0x0000000414187981 */ /* 0x0000a6000c1e1900 */
[----:B------:R-:W-:Y:S01]  /*0a50*/  FMUL R27, R18, R18 ;  /* 0x00000012121b7220 */ /* 0x000fe20000400000 */
[----:B------:R3:W4:Y:S01]  /*0a60*/  LDG.E R9, desc[UR4][R22.64] ;  /* 0x0000000416097981 */ /* 0x000722000c1e1900 */
[----:B-1----:R-:W-:-:S04]  /*0a70*/  IMAD.WIDE R28, R5, 0x4, R22 ;  /* 0x00000004051c7825 */ /* 0x002fc800078e0216 */
[----:B0-----:R-:W-:-:S04]  /*0a80*/  IMAD.WIDE R20, R5, 0x4, R20 ;  /* 0x0000000405147825 */ /* 0x001fc800078e0214 */
[----:B------:R-:W-:Y:S01]  /*0a90*/  FFMA R26, R26, R26, R27 ;  /* 0x0000001a1a1a7223 */ /* 0x000fe2000000001b */
[----:B------:R-:W-:Y:S01]  /*0aa0*/  FSETP.GEU.AND P2, PT, R19, 1, PT ;  /* 0x3f8000001300780b */ /* 0x000fe20003f4e000 */
[----:B------:R-:W5:Y:S01]  /*0ab0*/  LDG.E R25, desc[UR4][R28.64] ;  /* 0x000000041c197981 */ /* 0x000f62000c1e1900 */
[----:B---3--:R-:W-:-:S03]  /*0ac0*/  IMAD.WIDE R22, R5, 0x4, R20 ;  /* 0x0000000405167825 */ /* 0x008fc600078e0214 */
[----:B------:R-:W3:Y:S01]  /*0ad0*/  LDG.E R27, desc[UR4][R20.64] ;  /* 0x00000004141b7981 */ /* 0x000ee2000c1e1900 */
[----:B------:R-:W-:-:S05]  /*0ae0*/  IMAD.WIDE R18, R5, 0x4, R28 ;  /* 0x0000000405127825 */ /* 0x000fca00078e021c */
[----:B------:R0:W5:Y:S04]  /*0af0*/  LDG.E R28, desc[UR4][R18.64] ;  /* 0x00000004121c7981 */ /* 0x000168000c1e1900 */
[----:B------:R1:W5:Y:S01]  /*0b00*/  LDG.E R20, desc[UR4][R22.64] ;  /* 0x0000000416147981 */ /* 0x000362000c1e1900 */
[----:B0-----:R-:W-:-:S04]  /*0b10*/  IMAD.WIDE R18, R5, 0x4, R18 ;  /* 0x0000000405127825 */ /* 0x001fc800078e0212 */
[----:B-1----:R-:W-:Y:S02]  /*0b20*/  IMAD.WIDE R22, R5, 0x4, R22 ;  /* 0x0000000405167825 */ /* 0x002fe400078e0216 */
[----:B------:R0:W5:Y:S04]  /*0b30*/  LDG.E R18, desc[UR4][R18.64] ;  /* 0x0000000412127981 */ /* 0x000168000c1e1900 */
[----:B------:R-:W0:Y:S01]  /*0b40*/  LDG.E R22, desc[UR4][R22.64] ;  /* 0x0000000416167981 */ /* 0x000e22000c1e1900 */
[----:B------:R-:W-:Y:S01]  /*0b50*/  FSETP.GEU.AND P1, PT, R26, 1, PT ;  /* 0x3f8000001a00780b */ /* 0x000fe20003f2e000 */
[----:B------:R-:W-:Y:S02]  /*0b60*/  VIADD R4, R4, 0x10 ;  /* 0x0000001004047836 */ /* 0x000fe40000000000 */
[----:B--2---:R-:W-:Y:S01]  /*0b70*/  FMUL R26, R24, R24 ;  /* 0x00000018181a7220 */ /* 0x004fe20000400000 */
[----:B------:R-:W-:-:S03]  /*0b80*/  VIADD R24, R8, 0x1 ;  /* 0x0000000108187836 */ /* 0x000fc60000000000 */
[----:B----4-:R-:W-:Y:S01]  /*0b90*/  FFMA R26, R9, R9, R26 ;  /* 0x00000009091a7223 */ /* 0x010fe2000000001a */
[----:B------:R-:W-:-:S04]  /*0ba0*/  @P2 IADD3 R24, PT, PT, R8, RZ, RZ ;  /* 0x000000ff08182210 */ /* 0x000fc80007ffe0ff */
[----:B------:R-:W-:Y:S02]  /*0bb0*/  FSETP.GEU.AND P2, PT, R26, 1, PT ;  /* 0x3f8000001a00780b */ /* 0x000fe40003f4e000 */
[----:B------:R-:W-:Y:S01]  /*0bc0*/  IADD3 R8, PT, PT, R24, 0x1, RZ ;  /* 0x0000000118087810 */ /* 0x000fe20007ffe0ff */
[----:B---3--:R-:W-:Y:S01]  /*0bd0*/  FMUL R27, R27, R27 ;  /* 0x0000001b1b1b7220 */ /* 0x008fe20000400000 */
[----:B------:R-:W-:-:S03]  /*0be0*/  @P1 IMAD.MOV R8, RZ, RZ, R24 ;  /* 0x000000ffff081224 */ /* 0x000fc600078e0218 */
[----:B-----5:R-:W-:Y:S01]  /*0bf0*/  FFMA R27, R25, R25, R27 ;  /* 0x00000019191b7223 */ /* 0x020fe2000000001b */
[----:B------:R-:W-:-:S04]  /*0c00*/  FMUL R9, R20, R20 ;  /* 0x0000001414097220 */ /* 0x000fc80000400000 */
[----:B------:R-:W-:Y:S01]  /*0c10*/  FSETP.GEU.AND P1, PT, R27, 1, PT ;  /* 0x3f8000001b00780b */ /* 0x000fe20003f2e000 */
[----:B------:R-:W-:Y:S01]  /*0c20*/  FFMA R9, R28, R28, R9 ;  /* 0x0000001c1c097223 */ /* 0x000fe20000000009 */
[C---:B------:R-:W-:Y:S02]  /*0c30*/  IADD3 R20, PT, PT, R8.reuse, 0x1, RZ ;  /* 0x0000000108147810 */ /* 0x040fe40007ffe0ff */
[----:B------:R-:W-:Y:S02]  /*0c40*/  @P2 IADD3 R20, PT, PT, R8, RZ, RZ ;  /* 0x000000ff08142210 */ /* 0x000fe40007ffe0ff */
[----:B------:R-:W-:-:S03]  /*0c50*/  FSETP.GEU.AND P2, PT, R9, 1, PT ;  /* 0x3f8000000900780b */ /* 0x000fc60003f4e000 */
[----:B------:R-:W-:-:S04]  /*0c60*/  VIADD R8, R20, 0x1 ;  /* 0x0000000114087836 */ /* 0x000fc80000000000 */
[----:B------:R-:W-:Y:S01]  /*0c70*/  @P1 IADD3 R8, PT, PT, R20, RZ, RZ ;  /* 0x000000ff14081210 */ /* 0x000fe20007ffe0ff */
[----:B0-----:R-:W-:-:S04]  /*0c80*/  FMUL R19, R22, R22 ;  /* 0x0000001616137220 */ /* 0x001fc80000400000 */
[----:B------:R-:W-:Y:S01]  /*0c90*/  FFMA R19, R18, R18, R19 ;  /* 0x0000001212137223 */ /* 0x000fe20000000013 */
[C---:B------:R-:W-:Y:S02]  /*0ca0*/  IADD3 R18, PT, PT, R8.reuse, 0x1, RZ ;  /* 0x0000000108127810 */ /* 0x040fe40007ffe0ff */
[----:B------:R-:W-:Y:S02]  /*0cb0*/  @P2 IADD3 R18, PT, PT, R8, RZ, RZ ;  /* 0x000000ff08122210 */ /* 0x000fe40007ffe0ff */
[----:B------:R-:W-:Y:S02]  /*0cc0*/  ISETP.GE.AND P2, PT, R4, -0xc, PT ;  /* 0xfffffff40400780c */ /* 0x000fe40003f46270 */
[----:B------:R-:W-:Y:S01]  /*0cd0*/  FSETP.GEU.AND P1, PT, R19, 1, PT ;  /* 0x3f8000001300780b */ /* 0x000fe20003f2e000 */
[----:B------:R-:W-:Y:S01]  /*0ce0*/  IMAD R25, R5, 0x4, R6 ;  /* 0x0000000405197824 */ /* 0x000fe200078e0206 */
[----:B------:R-:W-:-:S11]  /*0cf0*/  IADD3 R9, PT, PT, R18, 0x1, RZ ;  /* 0x0000000112097810 */ /* 0x000fd60007ffe0ff */
[----:B------:R-:W-:Y:S01]  /*0d00*/  @P1 IADD3 R9, PT, PT, R18, RZ, RZ ;  /* 0x000000ff12091210 */ /* 0x000fe20007ffe0ff */
[----:B------:R-:W-:Y:S06]  /*0d10*/  @!P2 BRA `(.L_x_8) ;  /* 0xfffffff400a4a947 */ /* 0x000fec000383ffff */
.L_x_7:
[----:B------:R-:W-:Y:S05]  /*0d20*/  BSYNC.RECONVERGENT B3 ;  /* 0x0000000000037941 */ /* 0x000fea0003800200 */
.L_x_6:
[----:B------:R-:W-:Y:S01]  /*0d30*/  IADD3 R6, PT, PT, -R4, RZ, RZ ;  /* 0x000000ff04067210 */ /* 0x000fe20007ffe1ff */
[----:B------:R-:W-:Y:S03]  /*0d40*/  BSSY.RECONVERGENT B3, `(.L_x_9) ;  /* 0x0000051000037945 */ /* 0x000fe60003800200 */
[----:B------:R-:W-:-:S13]  /*0d50*/  ISETP.GT.AND P1, PT, R6, 0x4, PT ;  /* 0x000000040600780c */ /* 0x000fda0003f24270 */
[----:B------:R-:W-:Y:S05]  /*0d60*/  @!P1 BRA `(.L_x_10) ;  /* 0x0000000400389947 */ /* 0x000fea0003800000 */
[----:B------:R-:W2:Y:S08]  /*0d70*/  LDC.64 R18, c[0x0][0x388] ;  /* 0x0000e200ff127b82 */ /* 0x000eb00000000a00 */
[----:B------:R-:W3:Y:S01]  /*0d80*/  LDC.64 R16, c[0x0][0x380] ;  /* 0x0000e000ff107b82 */ /* 0x000ee20000000a00 */
[----:B--2---:R-:W-:-:S05]  /*0d90*/  IMAD.WIDE R20, R25, 0x4, R18 ;  /* 0x0000000419147825 */ /* 0x004fca00078e0212 */
[----:B------:R-:W2:Y:S01]  /*0da0*/  LDG.E R24, desc[UR4][R20.64] ;  /* 0x0000000414187981 */ /* 0x000ea2000c1e1900 */
[----:B---3--:R-:W-:-:S04]  /*0db0*/  IMAD.WIDE R28, R25, 0x4, R16 ;  /* 0x00000004191c7825 */ /* 0x008fc800078e0210 */
[C---:B------:R-:W-:Y:S01]  /*0dc0*/  IMAD.WIDE R26, R5.reuse, 0x4, R20 ;  /* 0x00000004051a7825 */ /* 0x040fe200078e0214 */
[----:B------:R3:W4:Y:S04]  /*0dd0*/  LDG.E R23, desc[UR4][R28.64] ;  /* 0x000000041c177981 */ /* 0x000728000c1e1900 */
[----:B------:R5:W4:Y:S01]  /*0de0*/  LDG.E R22, desc[UR4][R26.64] ;  /* 0x000000041a167981 */ /* 0x000b22000c1e1900 */
[----:B---3--:R-:W-:-:S05]  /*0df0*/  IMAD.WIDE R28, R5, 0x4, R28 ;  /* 0x00000004051c7825 */ /* 0x008fca00078e021c */
[----:B------:R-:W3:Y:S01]  /*0e00*/  LDG.E R11, desc[UR4][R28.64] ;  /* 0x000000041c0b7981 */ /* 0x000ee2000c1e1900 */
[----:B-----5:R-:W-:-:S04]  /*0e10*/  IMAD.WIDE R26, R5, 0x4, R26 ;  /* 0x00000004051a7825 */ /* 0x020fc800078e021a */
[C---:B------:R-:W-:Y:S01]  /*0e20*/  IMAD.WIDE R20, R5.reuse, 0x4, R28 ;  /* 0x0000000405147825 */ /* 0x040fe200078e021c */
[----:B------:R5:W3:Y:S03]  /*0e30*/  LDG.E R10, desc[UR4][R26.64] ;  /* 0x000000041a0a7981 */ /* 0x000ae6000c1e1900 */
[C---:B------:R-:W-:Y:S01]  /*0e40*/  IMAD R8, R5.reuse, 0x4, R25 ;  /* 0x0000000405087824 */ /* 0x040fe200078e0219 */
[----:B------:R0:W3:Y:S01]  /*0e50*/  LDG.E R29, desc[UR4][R20.64] ;  /* 0x00000004141d7981 */ /* 0x0000e2000c1e1900 */
[----:B-----5:R-:W-:-:S04]  /*0e60*/  IMAD.WIDE R26, R5, 0x4, R26 ;  /* 0x00000004051a7825 */ /* 0x020fc800078e021a */
[C---:B0-----:R-:W-:Y:S01]  /*0e70*/  IMAD.WIDE R20, R5.reuse, 0x4, R20 ;  /* 0x0000000405147825 */ /* 0x041fe200078e0214 */
[----:B------:R-:W5:Y:S03]  /*0e80*/  LDG.E R6, desc[UR4][R26.64] ;  /* 0x000000041a067981 */ /* 0x000f66000c1e1900 */
[C---:B------:R-:W-:Y:S01]  /*0e90*/  IMAD.WIDE R18, R8.reuse, 0x4, R18 ;  /* 0x0000000408127825 */ /* 0x040fe200078e0212 */
[----:B------:R-:W5:Y:S03]  /*0ea0*/  LDG.E R28, desc[UR4][R20.64] ;  /* 0x00000004141c7981 */ /* 0x000f66000c1e1900 */
[----:B------:R-:W-:Y:S01]  /*0eb0*/  IMAD.WIDE R16, R8, 0x4, R16 ;  /* 0x0000000408107825 */ /* 0x000fe200078e0210 */
[----:B------:R0:W5:Y:S04]  /*0ec0*/  LDG.E R27, desc[UR4][R18.64] ;  /* 0x00000004121b7981 */ /* 0x000168000c1e1900 */
[----:B------:R1:W5:Y:S01]  /*0ed0*/  LDG.E R26, desc[UR4][R16.64] ;  /* 0x00000004101a7981 */ /* 0x000362000c1e1900 */
[----:B0-----:R-:W-:-:S04]  /*0ee0*/  IMAD.WIDE R18, R5, 0x4, R18 ;  /* 0x0000000405127825 */ /* 0x001fc800078e0212 */
[C---:B-1----:R-:W-:Y:S01]  /*0ef0*/  IMAD.WIDE R16, R5.reuse, 0x4, R16 ;  /* 0x0000000405107825 */ /* 0x042fe200078e0210 */
[----:B------:R0:W5:Y:S03]  /*0f00*/  LDG.E R25, desc[UR4][R18.64] ;  /* 0x0000000412197981 */ /* 0x000166000c1e1900 */
[----:B------:R-:W-:-:S04]  /*0f10*/  IMAD.WIDE R20, R5, 0x4, R18 ;  /* 0x0000000405147825 */ /* 0x000fc800078e0212 */
[----:B0-----:R-:W-:-:S06]  /*0f20*/  IMAD.WIDE R18, R5, 0x4, R20 ;  /* 0x0000000405127825 */ /* 0x001fcc00078e0214 */
[----:B------:R-:W5:Y:S01]  /*0f30*/  LDG.E R18, desc[UR4][R18.64] ;  /* 0x0000000412127981 */ /* 0x000f62000c1e1900 */
[----:B--2---:R-:W-:-:S04]  /*0f40*/  FMUL R24, R24, R24 ;  /* 0x0000001818187220 */ /* 0x004fc80000400000 */
[----:B----4-:R-:W-:Y:S01]  /*0f50*/  FFMA R24, R23, R23, R24 ;  /* 0x0000001717187223 */ /* 0x010fe20000000018 */
[----:B------:R-:W-:-:S04]  /*0f60*/  FMUL R22, R22, R22 ;  /* 0x0000001616167220 */ /* 0x000fc80000400000 */
[----:B------:R-:W-:Y:S02]  /*0f70*/  FSETP.GEU.AND P0, PT, R24, 1, PT ;  /* 0x3f8000001800780b */ /* 0x000fe40003f0e000 */
[----:B------:R-:W2:Y:S01]  /*0f80*/  LDG.E R24, desc[UR4][R20.64] ;  /* 0x0000000414187981 */ /* 0x000ea2000c1e1900 */
[----:B---3--:R-:W-:-:S03]  /*0f90*/  FFMA R11, R11, R11, R22 ;  /* 0x0000000b0b0b7223 */ /* 0x008fc60000000016 */
[----:B------:R-:W3:Y:S01]  /*0fa0*/  LDG.E R20, desc[UR4][R16.64] ;  /* 0x0000000410147981 */ /* 0x000ee2000c1e1900 */
[----:B------:R-:W-:Y:S01]  /*0fb0*/  IMAD.WIDE R22, R5, 0x4, R16 ;  /* 0x0000000405167825 */ /* 0x000fe200078e0210 */
[----:B------:R-:W-:-:S04]  /*0fc0*/  FSETP.GEU.AND P1, PT, R11, 1, PT ;  /* 0x3f8000000b00780b */ /* 0x000fc80003f2e000 */
[----:B------:R0:W4:Y:S02]  /*0fd0*/  LDG.E R11, desc[UR4][R22.64] ;  /* 0x00000004160b7981 */ /* 0x000124000c1e1900 */
[----:B0-----:R-:W-:-:S06]  /*0fe0*/  IMAD.WIDE R22, R5, 0x4, R22 ;  /* 0x0000000405167825 */ /* 0x001fcc00078e0216 */
[----:B------:R-:W4:Y:S01]  /*0ff0*/  LDG.E R22, desc[UR4][R22.64] ;  /* 0x0000000416167981 */ /* 0x000f22000c1e1900 */
[----:B------:R-:W-:-:S04]  /*1000*/  FMUL R10, R10, R10 ;  /* 0x0000000a0a0a7220 */ /* 0x000fc80000400000 */
[----:B------:R-:W-:Y:S01]  /*1010*/  FFMA R29, R29, R29, R10 ;  /* 0x0000001d1d1d7223 */ /* 0x000fe2000000000a */
[C---:B------:R-:W-:Y:S02]  /*1020*/  IADD3 R10, PT, PT, R9.reuse, 0x1, RZ ;  /* 0x00000001090a7810 */ /* 0x040fe40007ffe0ff */
[----:B------:R-:W-:Y:S01]  /*1030*/  @P0 IADD3 R10, PT, PT, R9, RZ, RZ ;  /* 0x000000ff090a0210 */ /* 0x000fe20007ffe0ff */
[----:B-----5:R-:W-:Y:S01]  /*1040*/  FMUL R9, R6, R6 ;  /* 0x0000000606097220 */ /* 0x020fe20000400000 */
[----:B------:R-:W-:-:S03]  /*1050*/  FSETP.GEU.AND P0, PT, R29, 1, PT ;  /* 0x3f8000001d00780b */ /* 0x000fc60003f0e000 */
[----:B------:R-:W-:Y:S01]  /*1060*/  FFMA R9, R28, R28, R9 ;  /* 0x0000001c1c097223 */ /* 0x000fe20000000009 */
[C---:B------:R-:W-:Y:S01]  /*1070*/  VIADD R6, R10.reuse, 0x1 ;  /* 0x000000010a067836 */ /* 0x040fe20000000000 */
[----:B------:R-:W-:Y:S01]  /*1080*/  @P1 IADD3 R6, PT, PT, R10, RZ, RZ ;  /* 0x000000ff0a061210 */ /* 0x000fe20007ffe0ff */
[----:B------:R-:W-:Y:S02]  /*1090*/  FMUL R27, R27, R27 ;  /* 0x0000001b1b1b7220 */ /* 0x000fe40000400000 */
[----:B------:R-:W-:Y:S02]  /*10a0*/  FSETP.GEU.AND P1, PT, R9, 1, PT ;  /* 0x3f8000000900780b */ /* 0x000fe40003f2e000 */
[----:B------:R-:W-:Y:S01]  /*10b0*/  FFMA R27, R26, R26, R27 ;  /* 0x0000001a1a1b7223 */ /* 0x000fe2000000001b */
[----:B------:R-:W-:Y:S01]  /*10c0*/  IADD3 R9, PT, PT, R6, 0x1, RZ ;  /* 0x0000000106097810 */ /* 0x000fe20007ffe0ff */
[----:B------:R-:W-:Y:S01]  /*10d0*/  FMUL R25, R25, R25 ;  /* 0x0000001919197220 */ /* 0x000fe20000400000 */
[----:B------:R-:W-:-:S02]  /*10e0*/  @P0 IMAD.MOV R9, RZ, RZ, R6 ;  /* 0x000000ffff090224 */ /* 0x000fc400078e0206 */
[----:B------:R-:W-:-:S03]  /*10f0*/  FSETP.GEU.AND P0, PT, R27, 1, PT ;  /* 0x3f8000001b00780b */ /* 0x000fc60003f0e000 */
[----:B------:R-:W-:-:S03]  /*1100*/  IADD3 R6, PT, PT, R9, 0x1, RZ ;  /* 0x0000000109067810 */ /* 0x000fc60007ffe0ff */
[----:B------:R-:W-:-:S05]  /*1110*/  @P1 IADD3 R6, PT, PT, R9, RZ, RZ ;  /* 0x000000ff09061210 */ /* 0x000fca0007ffe0ff */
[----:B------:R-:W-:Y:S02]  /*1120*/  VIADD R10, R6, 0x1 ;  /* 0x00000001060a7836 */ /* 0x000fe40000000000 */
[----:B------:R-:W-:Y:S01]  /*1130*/  FMUL R9, R18, R18 ;  /* 0x0000001212097220 */ /* 0x000fe20000400000 */
[----:B------:R-:W-:-:S04]  /*1140*/  @P0 IADD3 R10, PT, PT, R6, RZ, RZ ;  /* 0x000000ff060a0210 */ /* 0x000fc80007ffe0ff */
[----:B------:R-:W-:Y:S02]  /*1150*/  IADD3 R6, PT, PT, R10, 0x1, RZ ;  /* 0x000000010a067810 */ /* 0x000fe40007ffe0ff */
[----:B------:R-:W-:Y:S01]  /*1160*/  IADD3 R4, PT, PT, R4, 0x8, RZ ;  /* 0x0000000804047810 */ /* 0x000fe20007ffe0ff */
[----:B--2---:R-:W-:Y:S01]  /*1170*/  FMUL R24, R24, R24 ;  /* 0x0000001818187220 */ /* 0x004fe20000400000 */
[----:B---3--:R-:W-:-:S05]  /*1180*/  FFMA R25, R20, R20, R25 ;  /* 0x0000001414197223 */ /* 0x008fca0000000019 */
[----:B------:R-:W-:Y:S01]  /*1190*/  FSETP.GEU.AND P1, PT, R25, 1, PT ;  /* 0x3f8000001900780b */ /* 0x000fe20003f2e000 */
[----:B----4-:R-:W-:-:S05]  /*11a0*/  FFMA R24, R11, R11, R24 ;  /* 0x0000000b0b187223 */ /* 0x010fca0000000018 */
[----:B------:R-:W-:-:S07]  /*11b0*/  FSETP.GEU.AND P0, PT, R24, 1, PT ;  /* 0x3f8000001800780b */ /* 0x000fce0003f0e000 */
[----:B------:R-:W-:Y:S02]  /*11c0*/  @P1 IMAD.MOV R6, RZ, RZ, R10 ;  /* 0x000000ffff061224 */ /* 0x000fe400078e020a */
[----:B------:R-:W-:-:S05]  /*11d0*/  FFMA R9, R22, R22, R9 ;  /* 0x0000001616097223 */ /* 0x000fca0000000009 */
[----:B------:R-:W-:Y:S02]  /*11e0*/  FSETP.GEU.AND P1, PT, R9, 1, PT ;  /* 0x3f8000000900780b */ /* 0x000fe40003f2e000 */
[C---:B------:R-:W-:Y:S02]  /*11f0*/  IADD3 R10, PT, PT, R6.reuse, 0x1, RZ ;  /* 0x00000001060a7810 */ /* 0x040fe40007ffe0ff */
[----:B------:R-:W-:Y:S01]  /*1200*/  @P0 IADD3 R10, PT, PT, R6, RZ, RZ ;  /* 0x000000ff060a0210 */ /* 0x000fe20007ffe0ff */
[----:B------:R-:W-:Y:S01]  /*1210*/  IMAD R25, R5, 0x4, R8 ;  /* 0x0000000405197824 */ /* 0x000fe200078e0208 */
[----:B------:R-:W-:-:S03]  /*1220*/  PLOP3.LUT P0, PT, PT, PT, PT, 0x8, 0x80 ;  /* 0x000000000080781c */ /* 0x000fc60003f0e170 */
[----:B------:R-:W-:-:S04]  /*1230*/  VIADD R9, R10, 0x1 ;  /* 0x000000010a097836 */ /* 0x000fc80000000000 */
[----:B------:R-:W-:-:S07]  /*1240*/  @P1 IADD3 R9, PT, PT, R10, RZ, RZ ;  /* 0x000000ff0a091210 */ /* 0x000fce0007ffe0ff */
.L_x_10:
[----:B------:R-:W-:Y:S05]  /*1250*/  BSYNC.RECONVERGENT B3 ;  /* 0x0000000000037941 */ /* 0x000fea0003800200 */
.L_x_9:
[----:B------:R-:W-:-:S13]  /*1260*/  ISETP.NE.OR P0, PT, R4, RZ, P0 ;  /* 0x000000ff0400720c */ /* 0x000fda0000705670 */
[----:B------:R-:W-:Y:S05]  /*1270*/  @!P0 BREAK.RELIABLE B0 ;  /* 0x0000000000008942 */ /* 0x000fea0003800100 */
[----:B------:R-:W-:Y:S05]  /*1280*/  @!P0 BRA `(.L_x_3) ;  /* 0x0000000000a48947 */ /* 0x000fea0003800000 */
.L_x_5:
[----:B------:R-:W-:Y:S05]  /*1290*/  BSYNC.RELIABLE B0 ;  /* 0x0000000000007941 */ /* 0x000fea0003800100 */
.L_x_4:
[----:B-1----:R-:W-:-:S04]  /*12a0*/  IMAD.WIDE R26, R25, 0x4, R14 ;  /* 0x00000004191a7825 */ /* 0x002fc800078e020e */
[----:B0-----:R-:W-:Y:S01]  /*12b0*/  IMAD.WIDE R28, R25, 0x4, R12 ;  /* 0x00000004191c7825 */ /* 0x001fe200078e020c */
[----:B------:R0:W2:Y:S03]  /*12c0*/  LDG.E R6, desc[UR4][R26.64] ;  /* 0x000000041a067981 */ /* 0x0000a6000c1e1900 */
[C---:B------:R-:W-:Y:S01]  /*12d0*/  IMAD.WIDE R22, R5.reuse, 0x4, R26 ;  /* 0x0000000405167825 */ /* 0x040fe200078e021a */
[----:B------:R2:W3:Y:S03]  /*12e0*/  LDG.E R8, desc[UR4][R28.64] ;  /* 0x000000041c087981 */ /* 0x0004e6000c1e1900 */
[C---:B------:R-:W-:Y:S01]  /*12f0*/  IMAD.WIDE R10, R5.reuse, 0x4, R28 ;  /* 0x00000004050a7825 */ /* 0x040fe200078e021c */
[----:B------:R-:W4:Y:S03]  /*1300*/  LDG.E R24, desc[UR4][R22.64] ;  /* 0x0000000416187981 */ /* 0x000f26000c1e1900 */
[----:B------:R-:W-:-:S04]  /*1310*/  IMAD.WIDE R16, R5, 0x4, R22 ;  /* 0x0000000405107825 */ /* 0x000fc800078e0216 */
[C---:B------:R-:W-:Y:S01]  /*1320*/  IMAD.WIDE R18, R5.reuse, 0x4, R10 ;  /* 0x0000000405127825 */ /* 0x040fe200078e020a */
[----:B------:R-:W5:Y:S04]  /*1330*/  LDG.E R22, desc[UR4][R10.64] ;  /* 0x000000040a167981 */ /* 0x000f68000c1e1900 */
[----:B------:R-:W5:Y:S01]  /*1340*/  LDG.E R10, desc[UR4][R16.64] ;  /* 0x00000004100a7981 */ /* 0x000f62000c1e1900 */
[----:B------:R-:W-:-:S03]  /*1350*/  IMAD.WIDE R20, R5, 0x4, R16 ;  /* 0x0000000405147825 */ /* 0x000fc600078e0210 */
[----:B------:R-:W5:Y:S01]  /*1360*/  LDG.E R11, desc[UR4][R18.64] ;  /* 0x00000004120b7981 */ /* 0x000f62000c1e1900 */
[----:B0-----:R-:W-:-:S03]  /*1370*/  IMAD.WIDE R26, R5, 0x4, R18 ;  /* 0x00000004051a7825 */ /* 0x001fc600078e0212 */
[----:B------:R-:W5:Y:S04]  /*1380*/  LDG.E R20, desc[UR4][R20.64] ;  /* 0x0000000414147981 */ /* 0x000f68000c1e1900 */
[----:B------:R-:W5:Y:S01]  /*1390*/  LDG.E R26, desc[UR4][R26.64] ;  /* 0x000000041a1a7981 */ /* 0x000f62000c1e1900 */
[----:B------:R-:W-:Y:S01]  /*13a0*/  VIADD R4, R4, 0x4 ;  /* 0x0000000404047836 */ /* 0x000fe20000000000 */
[----:B------:R-:W-:Y:S01]  /*13b0*/  LEA R25, R5, R25, 0x2 ;  /* 0x0000001905197211 */ /* 0x000fe200078e10ff */
[----:B--2---:R-:W-:Y:S01]  /*13c0*/  FMUL R29, R6, R6 ;  /* 0x00000006061d7220 */ /* 0x004fe20000400000 */
[----:B------:R-:W-:-:S03]  /*13d0*/  IADD3 R6, PT, PT, R9, 0x1, RZ ;  /* 0x0000000109067810 */ /* 0x000fc60007ffe0ff */
[----:B---3--:R-:W-:Y:S01]  /*13e0*/  FFMA R29, R8, R8, R29 ;  /* 0x00000008081d7223 */ /* 0x008fe2000000001d */
[----:B----4-:R-:W-:-:S04]  /*13f0*/  FMUL R23, R24, R24 ;  /* 0x0000001818177220 */ /* 0x010fc80000400000 */
[----:B------:R-:W-:Y:S01]  /*1400*/  FSETP.GEU.AND P0, PT, R29, 1, PT ;  /* 0x3f8000001d00780b */ /* 0x000fe20003f0e000 */
[----:B-----5:R-:W-:-:S12]  /*1410*/  FFMA R23, R22, R22, R23 ;  /* 0x0000001616177223 */ /* 0x020fd80000000017 */
[----:B------:R-:W-:Y:S02]  /*1420*/  @P0 IADD3 R6, PT, PT, R9, RZ, RZ ;  /* 0x000000ff09060210 */ /* 0x000fe40007ffe0ff */
[----:B------:R-:W-:-:S03]  /*1430*/  FSETP.GEU.AND P1, PT, R23, 1, PT ;  /* 0x3f8000001700780b */ /* 0x000fc60003f2e000 */
[----:B------:R-:W-:Y:S02]  /*1440*/  VIADD R8, R6, 0x1 ;  /* 0x0000000106087836 */ /* 0x000fe40000000000 */
[----:B------:R-:W-:-:S04]  /*1450*/  FMUL R10, R10, R10 ;  /* 0x0000000a0a0a7220 */ /* 0x000fc80000400000 */
[----:B------:R-:W-:Y:S01]  /*1460*/  FFMA R10, R11, R11, R10 ;  /* 0x0000000b0b0a7223 */ /* 0x000fe2000000000a */
[----:B------:R-:W-:-:S04]  /*1470*/  FMUL R9, R20, R20 ;  /* 0x0000001414097220 */ /* 0x000fc80000400000 */
[----:B------:R-:W-:Y:S02]  /*1480*/  FSETP.GEU.AND P0, PT, R10, 1, PT ;  /* 0x3f8000000a00780b */ /* 0x000fe40003f0e000 */
[----:B------:R-:W-:Y:S01]  /*1490*/  @P1 IADD3 R8, PT, PT, R6, RZ, RZ ;  /* 0x000000ff06081210 */ /* 0x000fe20007ffe0ff */
[----:B------:R-:W-:-:S03]  /*14a0*/  FFMA R9, R26, R26, R9 ;  /* 0x0000001a1a097223 */ /* 0x000fc60000000009 */
[----:B------:R-:W-:Y:S02]  /*14b0*/  IADD3 R6, PT, PT, R8, 0x1, RZ ;  /* 0x0000000108067810 */ /* 0x000fe40007ffe0ff */
[----:B------:R-:W-:-:S05]  /*14c0*/  FSETP.GEU.AND P1, PT, R9, 1, PT ;  /* 0x3f8000000900780b */ /* 0x000fca0003f2e000 */
[----:B------:R-:W-:Y:S02]  /*14d0*/  @P0 IADD3 R6, PT, PT, R8, RZ, RZ ;  /* 0x000000ff08060210 */ /* 0x000fe40007ffe0ff */
[----:B------:R-:W-:Y:S02]  /*14e0*/  ISETP.NE.AND P0, PT, R4, RZ, PT ;  /* 0x000000ff0400720c */ /* 0x000fe40003f05270 */
[----:B------:R-:W-:-:S04]  /*14f0*/  IADD3 R9, PT, PT, R6, 0x1, RZ ;  /* 0x0000000106097810 */ /* 0x000fc80007ffe0ff */
[----:B------:R-:W-:-:S07]  /*1500*/  @P1 IMAD.MOV R9, RZ, RZ, R6 ;  /* 0x000000ffff091224 */ /* 0x000fce00078e0206 */
[----:B------:R-:W-:Y:S05]  /*1510*/  @P0 BRA `(.L_x_4) ;  /* 0xfffffffc00600947 */ /* 0x000fea000383ffff */
.L_x_3:
[----:B------:R-:W-:Y:S05]  /*1520*/  BSYNC.RECONVERGENT B1 ;  /* 0x0000000000017941 */ /* 0x000fea0003800200 */
.L_x_2:
[----:B------:R-:W-:-:S13]  /*1530*/  ISETP.NE.AND P0, PT, R7, RZ, PT ;  /* 0x000000ff0700720c */ /* 0x000fda0003f05270 */
[----:B------:R-:W-:Y:S05]  /*1540*/  @!P0 BRA `(.L_x_1) ;  /* 0x0000000000448947 */ /* 0x000fea0003800000 */
[----:B------:R-:W2:Y:S01]  /*1550*/  LDC.64 R10, c[0x0][0x380] ;  /* 0x0000e000ff0a7b82 */ /* 0x000ea20000000a00 */
[----:B------:R-:W-:-:S07]  /*1560*/  IADD3 R4, PT, PT, -R7, RZ, RZ ;  /* 0x000000ff07047210 */ /* 0x000fce0007ffe1ff */
[----:B0-----:R-:W0:Y:S02]  /*1570*/  LDC.64 R12, c[0x0][0x388] ;  /* 0x0000e200ff0c7b82 */ /* 0x001e240000000a00 */
.L_x_11:
[----:B0-----:R-:W-:-:S04]  /*1580*/  IMAD.WIDE R6, R25, 0x4, R12 ;  /* 0x0000000419067825 */ /* 0x001fc800078e020c */
[----:B-12---:R-:W-:Y:S02]  /*1590*/  IMAD.WIDE R14, R25, 0x4, R10 ;  /* 0x00000004190e7825 */ /* 0x006fe400078e020a */
[----:B------:R-:W2:Y:S04]  /*15a0*/  LDG.E R6, desc[UR4][R6.64] ;  /* 0x0000000406067981 */ /* 0x000ea8000c1e1900 */
[----:B------:R-:W3:Y:S01]  /*15b0*/  LDG.E R14, desc[UR4][R14.64] ;  /* 0x000000040e0e7981 */ /* 0x000ee2000c1e1900 */
[----:B------:R-:W-:Y:S02]  /*15c0*/  IADD3 R4, PT, PT, R4, 0x1, RZ ;  /* 0x0000000104047810 */ /* 0x000fe40007ffe0ff */
[----:B------:R-:W-:Y:S02]  /*15d0*/  IADD3 R8, PT, PT, R9, 0x1, RZ ;  /* 0x0000000109087810 */ /* 0x000fe40007ffe0ff */
[----:B------:R-:W-:-:S02]  /*15e0*/  ISETP.NE.AND P1, PT, R4, RZ, PT ;  /* 0x000000ff0400720c */ /* 0x000fc40003f25270 */
[----:B------:R-:W-:Y:S01]  /*15f0*/  IADD3 R25, PT, PT, R5, R25, RZ ;  /* 0x0000001905197210 */ /* 0x000fe20007ffe0ff */
[----:B--2---:R-:W-:-:S04]  /*1600*/  FMUL R17, R6, R6 ;  /* 0x0000000606117220 */ /* 0x004fc80000400000 */
[----:B---3--:R-:W-:-:S05]  /*1610*/  FFMA R17, R14, R14, R17 ;  /* 0x0000000e0e117223 */ /* 0x008fca0000000011 */
[----:B------:R-:W-:-:S13]  /*1620*/  FSETP.GEU.AND P0, PT, R17, 1, PT ;  /* 0x3f8000001100780b */ /* 0x000fda0003f0e000 */
[----:B------:R-:W-:-:S05]  /*1630*/  @P0 IMAD.MOV R8, RZ, RZ, R9 ;  /* 0x000000ffff080224 */ /* 0x000fca00078e0209 */
[----:B------:R-:W-:Y:S01]  /*1640*/  MOV R9, R8 ;  /* 0x0000000800097202 */ /* 0x000fe20000000f00 */
[----:B------:R-:W-:Y:S06]  /*1650*/  @P1 BRA `(.L_x_11) ;  /* 0xfffffffc00c81947 */ /* 0x000fec000383ffff */
.L_x_1:
[----:B------:R-:W-:Y:S05]  /*1660*/  BSYNC.RECONVERGENT B2 ;  /* 0x0000000000027941 */ /* 0x000fea0003800200 */
.L_x_0:
[----:B------:R-:W-:Y:S05]  /*1670*/  WARPSYNC.ALL ;  /* 0x0000000000007948 */ /* 0x000fea0003800000 */
[----:B------:R-:W2:Y:S01]  /*1680*/  S2R R5, SR_CgaCtaId ;  /* 0x0000000000057919 */ /* 0x000ea20000008800 */
[----:B------:R-:W-:Y:S02]  /*1690*/  MOV R20, 0x400 ;  /* 0x0000040000147802 */ /* 0x000fe40000000f00 */
[----:B------:R-:W-:Y:S02]  /*16a0*/  ISETP.NE.AND P0, PT, R3, RZ, PT ;  /* 0x000000ff0300720c */ /* 0x000fe40003f05270 */
[----:B--2---:R-:W-:-:S04]  /*16b0*/  LEA R20, R5, R20, 0x18 ;  /* 0x0000001405147211 */ /* 0x004fc800078ec0ff */
[----:B------:R-:W-:-:S05]  /*16c0*/  LEA R4, R3, R20, 0x2 ;  /* 0x0000001403047211 */ /* 0x000fca00078e10ff */
[----:B------:R2:W-:Y:S01]  /*16d0*/  STS [R4], R9 ;  /* 0x0000000904007388 */ /* 0x0005e20000000800 */
[----:B------:R-:W-:Y:S06]  /*16e0*/  BAR.SYNC.DEFER_BLOCKING 0x0 ;  /* 0x0000000000007b1d */ /* 0x000fec0000010000 */
[----:B------:R-:W-:Y:S05]  /*16f0*/  @P0 EXIT ;  /* 0x000000000000094d */ /* 0x000fea0003800000 */
[C---:B------:R-:W-:Y:S01]  /*1700*/  ISETP.GE.U32.AND P0, PT, R2.reuse, 0x10, PT ;  /* 0x000000100200780c */ /* 0x040fe20003f06070 */
[----:B------:R-:W-:Y:S01]  /*1710*/  HFMA2 R3, -RZ, RZ, 0, 0 ;  /* 0x00000000ff037431 */ /* 0x000fe200000001ff */
[----:B------:R-:W-:Y:S01]  /*1720*/  LOP3.LUT R24, R2, 0xf, RZ, 0xc0, !PT ;  /* 0x0000000f02187812 */ /* 0x000fe200078ec0ff */
[----:B------:R-:W-:-:S03]  /*1730*/  IMAD.MOV.U32 R21, RZ, RZ, RZ ;  /* 0x000000ffff157224 */ /* 0x000fc600078e00ff */
[----:B------:R-:W-:-:S07]  /*1740*/  ISETP.NE.AND P1, PT, R24, RZ, PT ;  /* 0x000000ff1800720c */ /* 0x000fce0003f25270 */
[----:B------:R-:W-:Y:S06]  /*1750*/  @!P0 BRA `(.L_x_12) ;  /* 0x0000000000548947 */ /* 0x000fec0003800000 */
[C---:B------:R-:W-:Y:S02]  /*1760*/  LOP3.LUT R23, R2.reuse, 0xfffffff0, RZ, 0xc0, !PT ;  /* 0xfffffff002177812 */ /* 0x040fe400078ec0ff */
[----:B------:R-:W-:Y:S02]  /*1770*/  LOP3.LUT R21, R2, 0x7f0, RZ, 0xc0, !PT ;  /* 0x000007f002157812 */ /* 0x000fe400078ec0ff */
[----:B------:R-:W-:Y:S01]  /*1780*/  IADD3 R22, PT, PT, R20, 0x20, RZ ;  /* 0x0000002014167810 */ /* 0x000fe20007ffe0ff */
[----:B------:R-:W-:Y:S01]  /*1790*/  IMAD.MOV R23, RZ, RZ, -R23 ;  /* 0x000000ffff177224 */ /* 0x000fe200078e0a17 */
[----:B------:R-:W-:-:S07]  /*17a0*/  MOV R3, RZ ;  /* 0x000000ff00037202 */ /* 0x000fce0000000f00 */
.L_x_13:
[----:B--2---:R-:W2:Y:S01]  /*17b0*/  LDS.128 R4, [R22+-0x20] ;  /* 0xffffe00016047984 */ /* 0x004ea20000000c00 */
[----:B------:R-:W-:-:S03]  /*17c0*/  IADD3 R23, PT, PT, R23, 0x10, RZ ;  /* 0x0000001017177810 */ /* 0x000fc60007ffe0ff */
[----:B------:R-:W3:Y:S01]  /*17d0*/  LDS.128 R8, [R22+-0x10] ;  /* 0xfffff00016087984 */ /* 0x000ee20000000c00 */
[----:B------:R-:W-:-:S03]  /*17e0*/  ISETP.NE.AND P0, PT, R23, RZ, PT ;  /* 0x000000ff1700720c */ /* 0x000fc60003f05270 */
[----:B01----:R-:W0:Y:S04]  /*17f0*/  LDS.128 R12, [R22] ;  /* 0x00000000160c7984 */ /* 0x003e280000000c00 */
[----:B------:R1:W4:Y:S02]  /*1800*/  LDS.128 R16, [R22+0x10] ;  /* 0x0000100016107984 */ /* 0x0003240000000c00 */
[----:B-1----:R-:W-:Y:S02]  /*1810*/  IADD3 R22, PT, PT, R22, 0x40, RZ ;  /* 0x0000004016167810 */ /* 0x002fe40007ffe0ff */
[----:B--2---:R-:W-:-:S04]  /*1820*/  IADD3 R4, PT, PT, R5, R4, R3 ;  /* 0x0000000405047210 */ /* 0x004fc80007ffe003 */
[----:B------:R-:W-:-:S04]  /*1830*/  IADD3 R4, PT, PT, R7, R6, R4 ;  /* 0x0000000607047210 */ /* 0x000fc80007ffe004 */
[----:B---3--:R-:W-:-:S04]  /*1840*/  IADD3 R4, PT, PT, R9, R8, R4 ;  /* 0x0000000809047210 */ /* 0x008fc80007ffe004 */
[----:B------:R-:W-:-:S04]  /*1850*/  IADD3 R4, PT, PT, R11, R10, R4 ;  /* 0x0000000a0b047210 */ /* 0x000fc80007ffe004 */
[----:B0-----:R-:W-:-:S04]  /*1860*/  IADD3 R4, PT, PT, R13, R12, R4 ;  /* 0x0000000c0d047210 */ /* 0x001fc80007ffe004 */
[----:B------:R-:W-:-:S04]  /*1870*/  IADD3 R4, PT, PT, R15, R14, R4 ;  /* 0x0000000e0f047210 */ /* 0x000fc80007ffe004 */
[----:B----4-:R-:W-:-:S04]  /*1880*/  IADD3 R4, PT, PT, R17, R16, R4 ;  /* 0x0000001011047210 */ /* 0x010fc80007ffe004 */
[----:B------:R-:W-:Y:S01]  /*1890*/  IADD3 R3, PT, PT, R19, R18, R4 ;  /* 0x0000001213037210 */ /* 0x000fe20007ffe004 */
[----:B------:R-:W-:Y:S06]  /*18a0*/  @P0 BRA `(.L_x_13) ;  /* 0xfffffffc00c00947 */ /* 0x000fec000383ffff */
.L_x_12:
[----:B------:R-:W-:Y:S05]  /*18b0*/  @!P1 BRA `(.L_x_14) ;  /* 0x0000000000789947 */ /* 0x000fea0003800000 */
[----:B------:R-:W-:Y:S02]  /*18c0*/  ISETP.GE.U32.AND P0, PT, R24, 0x8, PT ;  /* 0x000000081800780c */ /* 0x000fe40003f06070 */
[----:B0-----:R-:W-:-:S04]  /*18d0*/  LOP3.LUT R13, R2, 0x7, RZ, 0xc0, !PT ;  /* 0x00000007020d7812 */ /* 0x001fc800078ec0ff */
[----:B------:R-:W-:-:S07]  /*18e0*/  ISETP.NE.AND P1, PT, R13, RZ, PT ;  /* 0x000000ff0d00720c */ /* 0x000fce0003f25270 */
[----:B------:R-:W-:Y:S06]  /*18f0*/  @!P0 BRA `(.L_x_15) ;  /* 0x0000000000208947 */ /* 0x000fec0003800000 */
[C---:B------:R-:W-:Y:S01]  /*1900*/  LEA R12, R21.reuse, R20, 0x2 ;  /* 0x00000014150c7211 */ /* 0x040fe200078e10ff */
[----:B------:R-:W-:-:S04]  /*1910*/  VIADD R21, R21, 0x8 ;  /* 0x0000000815157836 */ /* 0x000fc80000000000 */
[----:B--2---:R-:W0:Y:S04]  /*1920*/  LDS.128 R4, [R12] ;  /* 0x000000000c047984 */ /* 0x004e280000000c00 */
[----:B------:R-:W2:Y:S01]  /*1930*/  LDS.128 R8, [R12+0x10] ;  /* 0x000010000c087984 */ /* 0x000ea20000000c00 */
[----:B0-----:R-:W-:-:S04]  /*1940*/  IADD3 R4, PT, PT, R5, R4, R3 ;  /* 0x0000000405047210 */ /* 0x001fc80007ffe003 */
[----:B------:R-:W-:-:S04]  /*1950*/  IADD3 R4, PT, PT, R7, R6, R4 ;  /* 0x0000000607047210 */ /* 0x000fc80007ffe004 */
[----:B--2---:R-:W-:-:S04]  /*1960*/  IADD3 R4, PT, PT, R9, R8, R4 ;  /* 0x0000000809047210 */ /* 0x004fc80007ffe004 */
[----:B------:R-:W-:-:S07]  /*1970*/  IADD3 R3, PT, PT, R11, R10, R4 ;  /* 0x0000000a0b037210 */ /* 0x000fce0007ffe004 */
.L_x_15:
[----:B------:R-:W-:Y:S05]  /*1980*/  @!P1 BRA `(.L_x_14) ;  /* 0x0000000000449947 */ /* 0x000fea0003800000 */
[----:B------:R-:W-:Y:S02]  /*1990*/  ISETP.GE.U32.AND P0, PT, R13, 0x4, PT ;  /* 0x000000040d00780c */ /* 0x000fe40003f06070 */
[----:B------:R-:W-:-:S04]  /*19a0*/  LOP3.LUT R2, R2, 0x3, RZ, 0xc0, !PT ;  /* 0x0000000302027812 */ /* 0x000fc800078ec0ff */
[----:B------:R-:W-:-:S07]  /*19b0*/  ISETP.NE.AND P1, PT, R2, RZ, PT ;  /* 0x000000ff0200720c */ /* 0x000fce0003f25270 */
[C---:B--2---:R-:W-:Y:S02]  /*19c0*/  @P0 LEA R4, R21.reuse, R20, 0x2 ;  /* 0x0000001415040211 */ /* 0x044fe400078e10ff */
[----:B------:R-:W-:-:S04]  /*19d0*/  @P0 IADD3 R21, PT, PT, R21, 0x4, RZ ;  /* 0x0000000415150810 */ /* 0x000fc80007ffe0ff */
[----:B------:R-:W0:Y:S02]  /*19e0*/  @P0 LDS.128 R4, [R4] ;  /* 0x0000000004040984 */ /* 0x000e240000000c00 */
[----:B0-----:R-:W-:-:S04]  /*19f0*/  @P0 IADD3 R5, PT, PT, R5, R4, R3 ;  /* 0x0000000405050210 */ /* 0x001fc80007ffe003 */
[----:B------:R-:W-:Y:S01]  /*1a00*/  @P0 IADD3 R3, PT, PT, R7, R6, R5 ;  /* 0x0000000607030210 */ /* 0x000fe20007ffe005 */
[----:B------:R-:W-:Y:S06]  /*1a10*/  @!P1 BRA `(.L_x_14) ;  /* 0x0000000000209947 */ /* 0x000fec0003800000 */
[----:B------:R-:W-:Y:S01]  /*1a20*/  LEA R20, R21, R20, 0x2 ;  /* 0x0000001415147211 */ /* 0x000fe200078e10ff */
[----:B------:R-:W-:-:S07]  /*1a30*/  IMAD.MOV R2, RZ, RZ, -R2 ;  /* 0x000000ffff027224 */ /* 0x000fce00078e0a02 */
.L_x_16:
[----:B------:R0:W2:Y:S01]  /*1a40*/  LDS R4, [R20] ;  /* 0x0000000014047984 */ /* 0x0000a20000000800 */
[----:B------:R-:W-:-:S04]  /*1a50*/  IADD3 R2, PT, PT, R2, 0x1, RZ ;  /* 0x0000000102027810 */ /* 0x000fc80007ffe0ff */
[----:B------:R-:W-:Y:S02]  /*1a60*/  ISETP.NE.AND P0, PT, R2, RZ, PT ;  /* 0x000000ff0200720c */ /* 0x000fe40003f05270 */
[----:B0-----:R-:W-:Y:S02]  /*1a70*/  IADD3 R20, PT, PT, R20, 0x4, RZ ;  /* 0x0000000414147810 */ /* 0x001fe40007ffe0ff */
[----:B--2---:R-:W-:-:S09]  /*1a80*/  IADD3 R3, PT, PT, R4, R3, RZ ;  /* 0x0000000304037210 */ /* 0x004fd20007ffe0ff */
[----:B------:R-:W-:Y:S05]  /*1a90*/  @P0 BRA `(.L_x_16) ;  /* 0xfffffffc00e80947 */ /* 0x000fea000383ffff */
.L_x_14:
[----:B--2---:R-:W2:Y:S02]  /*1aa0*/  LDC.64 R4, c[0x0][0x390] ;  /* 0x0000e400ff047b82 */ /* 0x004ea40000000a00 */
[----:B--2---:R-:W-:-:S05]  /*1ab0*/  IMAD.WIDE.U32 R4, R0, 0x4, R4 ;  /* 0x0000000400047825 */ /* 0x004fca00078e0004 */
[----:B------:R-:W-:Y:S01]  /*1ac0*/  STG.E desc[UR4][R4.64], R3 ;  /* 0x0000000304007986 */ /* 0x000fe2000c101904 */
[----:B------:R-:W-:Y:S05]  /*1ad0*/  EXIT ;  /* 0x000000000000794d */ /* 0x000fea0003800000 */
.L_x_17:
[----:B------:R-:W-:-:S00]  /*1ae0*/  BRA `(.L_x_17) ;  /* 0xfffffffc00fc7947 */ /* 0x000fc0000383ffff */
[----:B------:R-:W-:-:S00]  /*1af0*/  NOP ;  /* 0x0000000000007918 */ /* 0x000fc00000000000 */
        /* <DEDUP_REMOVED lines=8> */
.L_x_27:


//--------------------- .text._Z29count_samples_in_circles_slowPfS_Pii --------------------------
	.section	.text._Z29count_samples_in_circles_slowPfS_Pii,"ax",@progbits
	.align	128
        .global         _Z29count_samples_in_circles_slowPfS_Pii
        .type           _Z29count_samples_in_circles_slowPfS_Pii,@function
        .size           _Z29count_samples_in_circles_slowPfS_Pii,(.L_x_28 - _Z29count_samples_in_circles_slowPfS_Pii)
        .other          _Z29count_samples_in_circles_slowPfS_Pii,@"STO_CUDA_ENTRY STV_DEFAULT"
_Z29count_samples_in_circles_slowPfS_Pii:
.text._Z29count_samples_in_circles_slowPfS_Pii:
[----:B------:R-:W-:Y:S01]  /*0000*/  LDC R1, c[0x0][0x37c] ;  /* 0x0000df00ff017b82 */ /* 0x000fe20000000800 */
[----:B------:R-:W0:Y:S07]  /*0010*/  S2R R0, SR_CTAID.X ;  /* 0x0000000000007919 */ /* 0x000e2e0000002500 */
[----:B------:R-:W0:Y:S01]  /*0020*/  LDC R3, c[0x0][0x360] ;  /* 0x0000d800ff037b82 */ /* 0x000e220000000800 */
[----:B------:R-:W1:Y:S01]  /*0030*/  LDCU.64 UR12, c[0x0][0x358] ;  /* 0x00006b00ff0c77ac */ /* 0x000e620008000a00 */
[----:B------:R-:W-:Y:S01]  /*0040*/  BSSY.RECONVERGENT B0, `(.L_x_18) ;  /* 0x0000053000007945 */ /* 0x000fe20003800200 */
[----:B------:R-:W0:Y:S01]  /*0050*/  S2R R9, SR_TID.X ;  /* 0x0000000000097919 */ /* 0x000e220000002100 */
[----:B------:R-:W-:Y:S01]  /*0060*/  IMAD.MOV.U32 R8, RZ, RZ, RZ ;  /* 0x000000ffff087224 */ /* 0x000fe200078e00ff */
[----:B------:R-:W2:Y:S01]  /*0070*/  S2R R5, SR_CgaCtaId ;  /* 0x0000000000057919 */ /* 0x000ea20000008800 */
[----:B0-----:R-:W-:-:S04]  /*0080*/  IMAD R2, R0, R3, R9 ;  /* 0x0000000300027224 */ /* 0x001fc800078e0209 */
[----:B------:R-:W-:Y:S01]  /*0090*/  IMAD R10, R2, 0x3e8, RZ ;  /* 0x000003e8020a7824 */ /* 0x000fe200078e02ff */
[----:B------:R-:W-:-:S04]  /*00a0*/  MOV R2, 0x400 ;  /* 0x0000040000027802 */ /* 0x000fc80000000f00 */
[----:B------:R-:W-:Y:S02]  /*00b0*/  ISETP.GT.AND P0, PT, R10, 0x7ffffc17, PT ;  /* 0x7ffffc170a00780c */ /* 0x000fe40003f04270 */
[----:B--2---:R-:W-:-:S11]  /*00c0*/  LEA R2, R5, R2, 0x18 ;  /* 0x0000000205027211 */ /* 0x004fd600078ec0ff */
[----:B-1----:R-:W-:Y:S05]  /*00d0*/  @P0 BRA `(.L_x_19) ;  /* 0x0000000400240947 */ /* 0x002fea0003800000 */
[----:B------:R-:W0:Y:S01]  /*00e0*/  LDCU.128 UR8, c[0x0][0x380] ;  /* 0x00007000ff0877ac */ /* 0x000e220008000c00 */
[----:B------:R-:W-:Y:S01]  /*00f0*/  IMAD.MOV.U32 R8, RZ, RZ, RZ ;  /* 0x000000ffff087224 */ /* 0x000fe200078e00ff */
[----:B------:R-:W-:Y:S01]  /*0100*/  UMOV UR4, URZ ;  /* 0x000000ff00047c82 */ /* 0x000fe20008000000 */
[----:B0-----:R-:W-:Y:S02]  /*0110*/  UIADD3 UR7, UP0, UPT, UR8, 0x10, URZ ;  /* 0x0000001008077890 */ /* 0x001fe4000ff1e0ff */
[----:B------:R-:W-:Y:S02]  /*0120*/  UIADD3 UR5, UP1, UPT, UR10, 0x10, URZ ;  /* 0x000000100a057890 */ /* 0x000fe4000ff3e0ff */
[----:B------:R-:W-:Y:S02]  /*0130*/  UIADD3.X UR8, UPT, UPT, URZ, UR9, URZ, UP0, !UPT ;  /* 0x00000009ff087290 */ /* 0x000fe400087fe4ff */
[----:B------:R-:W-:-:S12]  /*0140*/  UIADD3.X UR6, UPT, UPT, URZ, UR11, URZ, UP1, !UPT ;  /* 0x0000000bff067290 */ /* 0x000fd80008ffe4ff */
.L_x_20:
[----:B------:R-:W-:Y:S01]  /*0150*/  MOV R7, UR6 ;  /* 0x0000000600077c02 */ /* 0x000fe20008000f00 */
[----:B------:R-:W-:Y:S02]  /*0160*/  IMAD.U32 R6, RZ, RZ, UR5 ;  /* 0x00000005ff067e24 */ /* 0x000fe4000f8e00ff */
[----:B------:R-:W-:Y:S02]  /*0170*/  IMAD.U32 R4, RZ, RZ, UR7 ;  /* 0x00000007ff047e24 */ /* 0x000fe4000f8e00ff */
[----:B------:R-:W-:Y:S02]  /*0180*/  IMAD.U32 R5, RZ, RZ, UR8 ;  /* 0x00000008ff057e24 */ /* 0x000fe4000f8e00ff */
[----:B------:R-:W-:-:S04]  /*0190*/  IMAD.WIDE R6, R10, 0x4, R6 ;  /* 0x000000040a067825 */ /* 0x000fc800078e0206 */
[C---:B------:R-:W-:Y:S01]  /*01a0*/  IMAD.WIDE R4, R10.reuse, 0x4, R4 ;  /* 0x000000040a047825 */ /* 0x040fe200078e0204 */
[----:B------:R-:W2:Y:S04]  /*01b0*/  LDG.E R24, desc[UR12][R6.64+-0x10] ;  /* 0xfffff00c06187981 */ /* 0x000ea8000c1e1900 */
[----:B------:R-:W3:Y:S04]  /*01c0*/  LDG.E R23, desc[UR12][R4.64+-0x10] ;  /* 0xfffff00c04177981 */ /* 0x000ee8000c1e1900 */
[----:B------:R-:W4:Y:S04]  /*01d0*/  LDG.E R26, desc[UR12][R6.64+-0xc] ;  /* 0xfffff40c061a7981 */ /* 0x000f28000c1e1900 */
[----:B------:R-:W5:Y:S04]  /*01e0*/  LDG.E R25, desc[UR12][R4.64+-0xc] ;  /* 0xfffff40c04197981 */ /* 0x000f68000c1e1900 */
        /* <DEDUP_REMOVED lines=11> */
[----:B------:R0:W5:Y:S01]  /*02a0*/  LDG.E R22, desc[UR12][R4.64+0xc] ;  /* 0x00000c0c04167981 */ /* 0x000162000c1e1900 */
[----:B------:R-:W-:Y:S01]  /*02b0*/  UIADD3 UR4, UPT, UPT, UR4, 0x8, URZ ;  /* 0x0000000804047890 */ /* 0x000fe2000fffe0ff */
[----:B------:R-:W-:-:S03]  /*02c0*/  IADD3 R10, PT, PT, R10, 0x8, RZ ;  /* 0x000000080a0a7810 */ /* 0x000fc60007ffe0ff */
[----:B------:R-:W-:Y:S01]  /*02d0*/  UISETP.NE.AND UP0, UPT, UR4, 0x3e8, UPT ;  /* 0x000003e80400788c */ /* 0x000fe2000bf05270 */
[----:B--2---:R-:W-:-:S04]  /*02e0*/  FMUL R24, R24, R24 ;  /* 0x0000001818187220 */ /* 0x004fc80000400000 */
[----:B---3--:R-:W-:Y:S01]  /*02f0*/  FFMA R24, R23, R23, R24 ;  /* 0x0000001717187223 */ /* 0x008fe20000000018 */
[----:B----4-:R-:W-:-:S04]  /*0300*/  FMUL R26, R26, R26 ;  /* 0x0000001a1a1a7220 */ /* 0x010fc80000400000 */
[----:B------:R-:W-:Y:S01]  /*0310*/  FSETP.GEU.AND P1, PT, R24, 1, PT ;  /* 0x3f8000001800780b */ /* 0x000fe20003f2e000 */
[----:B-----5:R-:W-:Y:S01]  /*0320*/  FFMA R26, R25, R25, R26 ;  /* 0x00000019191a7223 */ /* 0x020fe2000000001a */
[----:B------:R-:W-:-:S04]  /*0330*/  FMUL R24, R20, R20 ;  /* 0x0000001414187220 */ /* 0x000fc80000400000 */
[----:B------:R-:W-:Y:S01]  /*0340*/  FSETP.GEU.AND P0, PT, R26, 1, PT ;  /* 0x3f8000001a00780b */ /* 0x000fe20003f0e000 */
[----:B------:R-:W-:Y:S02]  /*0350*/  VIADD R20, R8, 0x1 ;  /* 0x0000000108147836 */ /* 0x000fe40000000000 */
[----:B------:R-:W-:-:S04]  /*0360*/  FFMA R24, R19, R19, R24 ;  /* 0x0000001313187223 */ /* 0x000fc80000000018 */
[----:B------:R-:W-:Y:S01]  /*0370*/  @P1 IADD3 R20, PT, PT, R8, RZ, RZ ;  /* 0x000000ff08141210 */ /* 0x000fe20007ffe0ff */
[----:B------:R-:W-:Y:S01]  /*0380*/  FMUL R18, R18, R18 ;  /* 0x0000001212127220 */ /* 0x000fe20000400000 */
[----:B------:R-:W-:-:S03]  /*0390*/  FSETP.GEU.AND P1, PT, R24, 1, PT ;  /* 0x3f8000001800780b */ /* 0x000fc60003f2e000 */
[----:B0-----:R-:W-:Y:S02]  /*03a0*/  VIADD R4, R20, 0x1 ;  /* 0x0000000114047836 */ /* 0x001fe40000000000 */
[----:B------:R-:W-:Y:S01]  /*03b0*/  FFMA R18, R17, R17, R18 ;  /* 0x0000001111127223 */ /* 0x000fe20000000012 */
[----:B------:R-:W-:Y:S02]  /*03c0*/  @P0 IMAD.MOV R4, RZ, RZ, R20 ;  /* 0x000000ffff040224 */ /* 0x000fe400078e0214 */
[----:B------:R-:W-:Y:S02]  /*03d0*/  FMUL R16, R16, R16 ;  /* 0x0000001010107220 */ /* 0x000fe40000400000 */
[----:B------:R-:W-:Y:S01]  /*03e0*/  FSETP.GEU.AND P0, PT, R18, 1, PT ;  /* 0x3f8000001200780b */ /* 0x000fe20003f0e000 */
[C---:B------:R-:W-:Y:S02]  /*03f0*/  VIADD R5, R4.reuse, 0x1 ;  /* 0x0000000104057836 */ /* 0x040fe40000000000 */
[----:B------:R-:W-:Y:S01]  /*0400*/  FFMA R16, R15, R15, R16 ;  /* 0x0000000f0f107223 */ /* 0x000fe20000000010 */
[----:B------:R-:W-:Y:S01]  /*0410*/  @P1 IADD3 R5, PT, PT, R4, RZ, RZ ;  /* 0x000000ff04051210 */ /* 0x000fe20007ffe0ff */
[----:B------:R-:W-:-:S03]  /*0420*/  FMUL R14, R14, R14 ;  /* 0x0000000e0e0e7220 */ /* 0x000fc60000400000 */
[----:B------:R-:W-:Y:S01]  /*0430*/  FSETP.GEU.AND P1, PT, R16, 1, PT ;  /* 0x3f8000001000780b */ /* 0x000fe20003f2e000 */
[----:B------:R-:W-:Y:S02]  /*0440*/  VIADD R4, R5, 0x1 ;  /* 0x0000000105047836 */ /* 0x000fe40000000000 */
[----:B------:R-:W-:Y:S02]  /*0450*/  FFMA R14, R13, R13, R14 ;  /* 0x0000000d0d0e7223 */ /* 0x000fe4000000000e */
[----:B------:R-:W-:Y:S02]  /*0460*/  @P0 IMAD.MOV R4, RZ, RZ, R5 ;  /* 0x000000ffff040224 */ /* 0x000fe400078e0205 */
[----:B------:R-:W-:Y:S01]  /*0470*/  FMUL R12, R12, R12 ;  /* 0x0000000c0c0c7220 */ /* 0x000fe20000400000 */
[----:B------:R-:W-:Y:S01]  /*0480*/  FSETP.GEU.AND P0, PT, R14, 1, PT ;  /* 0x3f8000000e00780b */ /* 0x000fe20003f0e000 */
[----:B------:R-:W-:Y:S02]  /*0490*/  VIADD R5, R4, 0x1 ;  /* 0x0000000104057836 */ /* 0x000fe40000000000 */
[----:B------:R-:W-:-:S02]  /*04a0*/  FFMA R12, R11, R11, R12 ;  /* 0x0000000b0b0c7223 */ /* 0x000fc4000000000c */
[----:B------:R-:W-:Y:S01]  /*04b0*/  @P1 IADD3 R5, PT, PT, R4, RZ, RZ ;  /* 0x000000ff04051210 */ /* 0x000fe20007ffe0ff */
[----:B------:R-:W-:Y:S02]  /*04c0*/  FMUL R21, R21, R21 ;  /* 0x0000001515157220 */ /* 0x000fe40000400000 */
[----:B------:R-:W-:Y:S02]  /*04d0*/  FSETP.GEU.AND P1, PT, R12, 1, PT ;  /* 0x3f8000000c00780b */ /* 0x000fe40003f2e000 */
[----:B------:R-:W-:Y:S02]  /*04e0*/  VIADD R4, R5, 0x1 ;  /* 0x0000000105047836 */ /* 0x000fe40000000000 */
[----:B------:R-:W-:Y:S01]  /*04f0*/  FFMA R21, R22, R22, R21 ;  /* 0x0000001616157223 */ /* 0x000fe20000000015 */
[----:B------:R-:W-:-:S04]  /*0500*/  @P0 IMAD.MOV R4, RZ, RZ, R5 ;  /* 0x000000ffff040224 */ /* 0x000fc800078e0205 */
[----:B------:R-:W-:Y:S02]  /*0510*/  FSETP.GEU.AND P0, PT, R21, 1, PT ;  /* 0x3f8000001500780b */ /* 0x000fe40003f0e000 */
[----:B------:R-:W-:Y:S02]  /*0520*/  IADD3 R5, PT, PT, R4, 0x1, RZ ;  /* 0x0000000104057810 */ /* 0x000fe40007ffe0ff */
[----:B------:R-:W-:-:S04]  /*0530*/  @P1 IMAD.MOV R5, RZ, RZ, R4 ;  /* 0x000000ffff051224 */ /* 0x000fc800078e0204 */
[----:B------:R-:W-:-:S05]  /*0540*/  VIADD R8, R5, 0x1 ;  /* 0x0000000105087836 */ /* 0x000fca0000000000 */
[----:B------:R-:W-:Y:S01]  /*0550*/  @P0 IMAD.MOV R8, RZ, RZ, R5 ;  /* 0x000000ffff080224 */ /* 0x000fe200078e0205 */
[----:B------:R-:W-:Y:S06]  /*0560*/  BRA.U UP0, `(.L_x_20) ;  /* 0xfffffff900f87547 */ /* 0x000fec000b83ffff */
.L_x_19:
[----:B------:R-:W-:Y:S05]  /*0570*/  BSYNC.RECONVERGENT B0 ;  /* 0x0000000000007941 */ /* 0x000fea0003800200 */
.L_x_18:
[C---:B------:R-:W-:Y:S01]  /*0580*/  ISETP.NE.AND P0, PT, R9.reuse, RZ, PT ;  /* 0x000000ff0900720c */ /* 0x040fe20003f05270 */
[----:B------:R-:W-:-:S05]  /*0590*/  IMAD R9, R9, 0x4, R2 ;  /* 0x0000000409097824 */ /* 0x000fca00078e0202 */
[----:B------:R0:W-:Y:S01]  /*05a0*/  STS [R9], R8 ;  /* 0x0000000809007388 */ /* 0x0001e20000000800 */
[----:B------:R-:W-:Y:S06]  /*05b0*/  BAR.SYNC.DEFER_BLOCKING 0x0 ;  /* 0x0000000000007b1d */ /* 0x000fec0000010000 */
[----:B------:R-:W-:Y:S05]  /*05c0*/  @P0 EXIT ;  /* 0x000000000000094d */ /* 0x000fea0003800000 */
[C---:B------:R-:W-:Y:S02]  /*05d0*/  ISETP.GE.U32.AND P1, PT, R3.reuse, 0x10, PT ;  /* 0x000000100300780c */ /* 0x040fe40003f26070 */
[----:B------:R-:W-:Y:S02]  /*05e0*/  CS2R R20, SRZ ;  /* 0x0000000000147805 */ /* 0x000fe4000001ff00 */
[----:B------:R-:W-:-:S04]  /*05f0*/  LOP3.LUT R24, R3, 0xf, RZ, 0xc0, !PT ;  /* 0x0000000f03187812 */ /* 0x000fc800078ec0ff */
[----:B------:R-:W-:-:S05]  /*0600*/  ISETP.NE.AND P0, PT, R24, RZ, PT ;  /* 0x000000ff1800720c */ /* 0x000fca0003f05270 */
[----:B------:R-:W-:Y:S08]  /*0610*/  @!P1 BRA `(.L_x_21) ;  /* 0x0000000000549947 */ /* 0x000ff00003800000 */
[C---:B------:R-:W-:Y:S01]  /*0620*/  LOP3.LUT R23, R3.reuse, 0xfffffff0, RZ, 0xc0, !PT ;  /* 0xfffffff003177812 */ /* 0x040fe200078ec0ff */
[----:B------:R-:W-:Y:S01]  /*0630*/  IMAD.MOV.U32 R20, RZ, RZ, RZ ;  /* 0x000000ffff147224 */ /* 0x000fe200078e00ff */
[----:B------:R-:W-:Y:S02]  /*0640*/  LOP3.LUT R21, R3, 0x7f0, RZ, 0xc0, !PT ;  /* 0x000007f003157812 */ /* 0x000fe400078ec0ff */
[----:B------:R-:W-:Y:S01]  /*0650*/  IADD3 R22, PT, PT, R2, 0x20, RZ ;  /* 0x0000002002167810 */ /* 0x000fe20007ffe0ff */
[----:B------:R-:W-:-:S07]  /*0660*/  IMAD.MOV R23, RZ, RZ, -R23 ;  /* 0x000000ffff177224 */ /* 0x000fce00078e0a17 */
.L_x_22:
[----:B------:R-:W1:Y:S01]  /*0670*/  LDS.128 R4, [R22+-0x20] ;  /* 0xffffe00016047984 */ /* 0x000e620000000c00 */
[----:B------:R-:W-:-:S03]  /*0680*/  IADD3 R23, PT, PT, R23, 0x10, RZ ;  /* 0x0000001017177810 */ /* 0x000fc60007ffe0ff */
[----:B0-----:R-:W0:Y:S01]  /*0690*/  LDS.128 R8, [R22+-0x10] ;  /* 0xfffff00016087984 */ /* 0x001e220000000c00 */
[----:B------:R-:W-:-:S03]  /*06a0*/  ISETP.NE.AND P1, PT, R23, RZ, PT ;  /* 0x000000ff1700720c */ /* 0x000fc60003f25270 */
[----:B------:R-:W2:Y:S04]  /*06b0*/  LDS.128 R12, [R22] ;  /* 0x00000000160c7984 */ /* 0x000ea80000000c00 */
[----:B------:R3:W4:Y:S02]  /*06c0*/  LDS.128 R16, [R22+0x10] ;  /* 0x0000100016107984 */ /* 0x0007240000000c00 */
[----:B---3--:R-:W-:Y:S01]  /*06d0*/  VIADD R22, R22, 0x40 ;  /* 0x0000004016167836 */ /* 0x008fe20000000000 */
[----:B-1----:R-:W-:-:S04]  /*06e0*/  IADD3 R4, PT, PT, R5, R4, R20 ;  /* 0x0000000405047210 */ /* 0x002fc80007ffe014 */
[----:B------:R-:W-:-:S04]  /*06f0*/  IADD3 R4, PT, PT, R7, R6, R4 ;  /* 0x0000000607047210 */ /* 0x000fc80007ffe004 */
[----:B0-----:R-:W-:-:S04]  /*0700*/  IADD3 R4, PT, PT, R9, R8, R4 ;  /* 0x0000000809047210 */ /* 0x001fc80007ffe004 */
[----:B------:R-:W-:-:S04]  /*0710*/  IADD3 R4, PT, PT, R11, R10, R4 ;  /* 0x0000000a0b047210 */ /* 0x000fc80007ffe004 */
[----:B--2---:R-:W-:-:S04]  /*0720*/  IADD3 R4, PT, PT, R13, R12, R4 ;  /* 0x0000000c0d047210 */ /* 0x004fc80007ffe004 */
[----:B------:R-:W-:-:S04]  /*0730*/  IADD3 R4, PT, PT, R15, R14, R4 ;  /* 0x0000000e0f047210 */ /* 0x000fc80007ffe004 */
[----:B----4-:R-:W-:-:S04]  /*0740*/  IADD3 R4, PT, PT, R17, R16, R4 ;  /* 0x0000001011047210 */ /* 0x010fc80007ffe004 */
[----:B------:R-:W-:Y:S01]  /*0750*/  IADD3 R20, PT, PT, R19, R18, R4 ;  /* 0x0000001213147210 */ /* 0x000fe20007ffe004 */
[----:B------:R-:W-:Y:S06]  /*0760*/  @P1 BRA `(.L_x_22) ;  /* 0xfffffffc00c01947 */ /* 0x000fec000383ffff */
.L_x_21:
[----:B------:R-:W-:Y:S05]  /*0770*/  @!P0 BRA `(.L_x_23) ;  /* 0x0000000000788947 */ /* 0x000fea0003800000 */
[----:B------:R-:W-:Y:S02]  /*0780*/  ISETP.GE.U32.AND P0, PT, R24, 0x8, PT ;  /* 0x000000081800780c */ /* 0x000fe40003f06070 */
[----:B------:R-:W-:-:S04]  /*0790*/  LOP3.LUT R13, R3, 0x7, RZ, 0xc0, !PT ;  /* 0x00000007030d7812 */ /* 0x000fc800078ec0ff */
[----:B------:R-:W-:-:S07]  /*07a0*/  ISETP.NE.AND P1, PT, R13, RZ, PT ;  /* 0x000000ff0d00720c */ /* 0x000fce0003f25270 */
[----:B------:R-:W-:Y:S06]  /*07b0*/  @!P0 BRA `(.L_x_24) ;  /* 0x0000000000208947 */ /* 0x000fec0003800000 */
[C---:B------:R-:W-:Y:S01]  /*07c0*/  IMAD R12, R21.reuse, 0x4, R2 ;  /* 0x00000004150c7824 */ /* 0x040fe200078e0202 */
[----:B------:R-:W-:-:S04]  /*07d0*/  IADD3 R21, PT, PT, R21, 0x8, RZ ;  /* 0x0000000815157810 */ /* 0x000fc80007ffe0ff */
[----:B------:R-:W1:Y:S04]  /*07e0*/  LDS.128 R4, [R12] ;  /* 0x000000000c047984 */ /* 0x000e680000000c00 */
[----:B0-----:R-:W0:Y:S01]  /*07f0*/  LDS.128 R8, [R12+0x10] ;  /* 0x000010000c087984 */ /* 0x001e220000000c00 */
[----:B-1----:R-:W-:-:S04]  /*0800*/  IADD3 R4, PT, PT, R5, R4, R20 ;  /* 0x0000000405047210 */ /* 0x002fc80007ffe014 */
[----:B------:R-:W-:-:S04]  /*0810*/  IADD3 R4, PT, PT, R7, R6, R4 ;  /* 0x0000000607047210 */ /* 0x000fc80007ffe004 */
[----:B0-----:R-:W-:-:S04]  /*0820*/  IADD3 R4, PT, PT, R9, R8, R4 ;  /* 0x0000000809047210 */ /* 0x001fc80007ffe004 */
[----:B------:R-:W-:-:S07]  /*0830*/  IADD3 R20, PT, PT, R11, R10, R4 ;  /* 0x0000000a0b147210 */ /* 0x000fce0007ffe004 */
.L_x_24:
[----:B------:R-:W-:Y:S05]  /*0840*/  @!P1 BRA `(.L_x_23) ;  /* 0x0000000000449947 */ /* 0x000fea0003800000 */
[----:B------:R-:W-:Y:S02]  /*0850*/  ISETP.GE.U32.AND P0, PT, R13, 0x4, PT ;  /* 0x000000040d00780c */ /* 0x000fe40003f06070 */
[----:B------:R-:W-:-:S04]  /*0860*/  LOP3.LUT R3, R3, 0x3, RZ, 0xc0, !PT ;  /* 0x0000000303037812 */ /* 0x000fc800078ec0ff */
[----:B------:R-:W-:-:S07]  /*0870*/  ISETP.NE.AND P1, PT, R3, RZ, PT ;  /* 0x000000ff0300720c */ /* 0x000fce0003f25270 */
[C---:B------:R-:W-:Y:S02]  /*0880*/  @P0 IMAD R4, R21.reuse, 0x4, R2 ;  /* 0x0000000415040824 */ /* 0x040fe400078e0202 */
[----:B------:R-:W-:-:S04]  /*0890*/  @P0 VIADD R21, R21, 0x4 ;  /* 0x0000000415150836 */ /* 0x000fc80000000000 */
[----:B------:R-:W1:Y:S02]  /*08a0*/  @P0 LDS.128 R4, [R4] ;  /* 0x0000000004040984 */ /* 0x000e640000000c00 */
[----:B-1----:R-:W-:-:S04]  /*08b0*/  @P0 IADD3 R5, PT, PT, R5, R4, R20 ;  /* 0x0000000405050210 */ /* 0x002fc80007ffe014 */
[----:B------:R-:W-:Y:S01]  /*08c0*/  @P0 IADD3 R20, PT, PT, R7, R6, R5 ;  /* 0x0000000607140210 */ /* 0x000fe20007ffe005 */
[----:B------:R-:W-:Y:S06]  /*08d0*/  @!P1 BRA `(.L_x_23) ;  /* 0x0000000000209947 */ /* 0x000fec0003800000 */
[----:B------:R-:W-:Y:S01]  /*08e0*/  LEA R2, R21, R2, 0x2 ;  /* 0x0000000215027211 */ /* 0x000fe200078e10ff */
[----:B------:R-:W-:-:S07]  /*08f0*/  IMAD.MOV R3, RZ, RZ, -R3 ;  /* 0x000000ffff037224 */ /* 0x000fce00078e0a03 */
.L_x_25:
[----:B------:R1:W2:Y:S01]  /*0900*/  LDS R5, [R2] ;  /* 0x0000000002057984 */ /* 0x0002a20000000800 */
[----:B------:R-:W-:-:S05]  /*0910*/  VIADD R3, R3, 0x1 ;  /* 0x0000000103037836 */ /* 0x000fca0000000000 */
[----:B------:R-:W-:Y:S01]  /*0920*/  ISETP.NE.AND P0, PT, R3, RZ, PT ;  /* 0x000000ff0300720c */ /* 0x000fe20003f05270 */
[----:B-1----:R-:W-:Y:S01]  /*0930*/  VIADD R2, R2, 0x4 ;  /* 0x0000000402027836 */ /* 0x002fe20000000000 */
[----:B--2---:R-:W-:-:S11]  /*0940*/  IADD3 R20, PT, PT, R5, R20, RZ ;  /* 0x0000001405147210 */ /* 0x004fd60007ffe0ff */
[----:B------:R-:W-:Y:S05]  /*0950*/  @P0 BRA `(.L_x_25) ;  /* 0xfffffffc00e80947 */ /* 0x000fea000383ffff */
.L_x_23:
[----:B------:R-:W1:Y:S02]  /*0960*/  LDC.64 R2, c[0x0][0x390] ;  /* 0x0000e400ff027b82 */ /* 0x000e640000000a00 */
[----:B-1----:R-:W-:-:S05]  /*0970*/  IMAD.WIDE.U32 R2, R0, 0x4, R2 ;  /* 0x0000000400027825 */ /* 0x002fca00078e0002 */
[----:B------:R-:W-:Y:S01]  /*0980*/  STG.E desc[UR12][R2.64], R20 ;  /* 0x0000001402007986 */ /* 0x000fe2000c10190c */
[----:B------:R-:W-:Y:S05]  /*0990*/  EXIT ;  /* 0x000000000000794d */ /* 0x000fea0003800000 */
.L_x_26:
        /* <DEDUP_REMOVED lines=14> */
.L_x_28:


//--------------------- .nv.shared._Z24count_samples_in_circlesPfS_Pii --------------------------
	.section	.nv.shared._Z24count_samples_in_circlesPfS_Pii,"aw",@nobits
	.sectionflags	@""
	.align	4
.nv.shared._Z24count_samples_in_circlesPfS_Pii:
	.zero		3024


//--------------------- .nv.shared.reserved.0     --------------------------
	.section	.nv.shared.reserved.0,"aw",@nobits
	.weak		__nv_reservedSMEM_offset_0_alias
	.size		__nv_reservedSMEM_offset_0_alias, 0, 64
	.other		__nv_reservedSMEM_offset_0_alias,@"STO_CUDA_RESERVED_SHARED STV_DEFAULT"
__nv_reservedSMEM_offset_0_alias:
	.zero		0
	.zero		64


//--------------------- .nv.shared._Z29count_samples_in_circles_slowPfS_Pii --------------------------
	.section	.nv.shared._Z29count_samples_in_circles_slowPfS_Pii,"aw",@nobits
	.sectionflags	@""
	.align	4
.nv.shared._Z29count_samples_in_circles_slowPfS_Pii:
	.zero		3024


//--------------------- .nv.constant0._Z24count_samples_in_circlesPfS_Pii --------------------------
	.section	.nv.constant0._Z24count_samples_in_circlesPfS_Pii,"a",@progbits
	.sectionflags	@""
	.align	4
.nv.constant0._Z24count_samples_in_circlesPfS_Pii:
	.zero		924


//--------------------- .nv.constant0._Z29count_samples_in_circles_slowPfS_Pii --------------------------
	.section	.nv.constant0._Z29count_samples_in_circles_slowPfS_Pii,"a",@progbits
	.sectionflags	@""
	.align	4
.nv.constant0._Z29count_samples_in_circles_slowPfS_Pii:
	.zero		924


//--------------------- SYMBOLS --------------------------

	.type		.nv.reservedSmem.offset0,@object
	.size		.nv.reservedSmem.offset0,0x4
	.type		.nv.reservedSmem.cap,@object
	.size		.nv.reservedSmem.cap,0x4
